	.target	sm_90a

	.elftype	@"ET_EXEC"


//--------------------- .note.nv.tkinfo           --------------------------
	.section	.note.nv.tkinfo,"",@"SHT_NOTE"
	.sectionflags	@"SHF_NOTE_NV_TKINFO"
	.tkinfo
        /*0018*/ 	.word	0x00000002
        /*0030*/ 	.string	""
        /*0030*/ 	.string	"ptxas"
        /*0030*/ 	.string	"Cuda compilation tools, release 13.0, V13.0.88"
        /*0030*/ 	.string	"Build cuda_13.0.r13.0/compiler.36424714_0"
        /*0030*/ 	.string	"-arch sm_90a -m 64 "



//--------------------- .note.nv.cuinfo           --------------------------
	.section	.note.nv.cuinfo,"",@"SHT_NOTE"
	.sectionflags	@"SHF_NOTE_NV_CUINFO"
        /*0018*/ 	.short	0x0002
        /*001a*/ 	.short	0x005a
        /*001c*/ 	.short	0x0082
	.zero		2


//--------------------- .nv.info                  --------------------------
	.section	.nv.info,"",@"SHT_CUDA_INFO"
	.align	4


	//----- nvinfo : EIATTR_REGCOUNT
	.align		4
        /*0000*/ 	.byte	0x04, 0x2f
        /*0002*/ 	.short	(.L_12 - .L_11)
	.align		4
.L_11:
        /*0004*/ 	.word	index@(_ZN7cutlass13device_kernelINS_4gemm6kernel13GemmUniversalIN4cute5tupleIJiiiiEEENS1_10collective13CollectiveMmaINS1_37MainloopSm90TmaGmmaWarpSpecializedFP8ILi9ENS5_IJNS4_1CILi1EEESB_SB_EEENS1_35KernelTmaWarpSpecializedCooperativeEEENS5_IJNSA_ILi384EEENSA_ILi16EEENSA_ILi64EEEEEENS_12float_e4m3_tENS5_IJlSB_lEEESJ_SK_NS4_8TiledMMAINS4_8MMA_AtomIJNS4_4SM904GMMA30MMA_64x16x32_F32E4M3E4M3_SS_TNILNSO_7ScaleInE1ELSQ_1EEEEEENS4_6LayoutINS5_IJNSA_ILi2EEESB_SB_EEENS5_IJSB_NSA_ILi0EEESW_EEEEENS5_IJNS4_10UnderscoreESZ_SZ_EEEEENS4_13SM90_TMA_LOADENS4_14ComposedLayoutINS4_7SwizzleILi2ELi4ELi3EEENS4_18smem_ptr_flag_bitsILi8EEENST_INS5_IJNSA_ILi8EEESH_EEENS5_IJSH_SB_EEEEEEEvNS4_8identityES12_S1C_vS1D_EENS_8epilogue10collective6detail29Sm90TmaWarpSpecializedAdapterINS1G_15DefaultEpilogueISJ_SK_SK_NS1F_6thread17LinearCombinationISJ_Li1EffLNS1K_9ScaleType4KindE0ELNS_15FloatRoundStyleE2ESJ_EENS1_15EpilogueDefaultEEEEEvvEEEEvNT_6ParamsE)
        /*0008*/ 	.word	0x000000a8


	//----- nvinfo : EIATTR_FRAME_SIZE
	.align		4
.L_12:
        /*000c*/ 	.byte	0x04, 0x11
        /*000e*/ 	.short	(.L_14 - .L_13)
	.align		4
.L_13:
        /*0010*/ 	.word	index@(_ZN7cutlass13device_kernelINS_4gemm6kernel13GemmUniversalIN4cute5tupleIJiiiiEEENS1_10collective13CollectiveMmaINS1_37MainloopSm90TmaGmmaWarpSpecializedFP8ILi9ENS5_IJNS4_1CILi1EEESB_SB_EEENS1_35KernelTmaWarpSpecializedCooperativeEEENS5_IJNSA_ILi384EEENSA_ILi16EEENSA_ILi64EEEEEENS_12float_e4m3_tENS5_IJlSB_lEEESJ_SK_NS4_8TiledMMAINS4_8MMA_AtomIJNS4_4SM904GMMA30MMA_64x16x32_F32E4M3E4M3_SS_TNILNSO_7ScaleInE1ELSQ_1EEEEEENS4_6LayoutINS5_IJNSA_ILi2EEESB_SB_EEENS5_IJSB_NSA_ILi0EEESW_EEEEENS5_IJNS4_10UnderscoreESZ_SZ_EEEEENS4_13SM90_TMA_LOADENS4_14ComposedLayoutINS4_7SwizzleILi2ELi4ELi3EEENS4_18smem_ptr_flag_bitsILi8EEENST_INS5_IJNSA_ILi8EEESH_EEENS5_IJSH_SB_EEEEEEEvNS4_8identityES12_S1C_vS1D_EENS_8epilogue10collective6detail29Sm90TmaWarpSpecializedAdapterINS1G_15DefaultEpilogueISJ_SK_SK_NS1F_6thread17LinearCombinationISJ_Li1EffLNS1K_9ScaleType4KindE0ELNS_15FloatRoundStyleE2ESJ_EENS1_15EpilogueDefaultEEEEEvvEEEEvNT_6ParamsE)
        /*0014*/ 	.word	0x00000000


	//----- nvinfo : EIATTR_MIN_STACK_SIZE
	.align		4
.L_14:
        /*0018*/ 	.byte	0x04, 0x12
        /*001a*/ 	.short	(.L_16 - .L_15)
	.align		4
.L_15:
        /*001c*/ 	.word	index@(_ZN7cutlass13device_kernelINS_4gemm6kernel13GemmUniversalIN4cute5tupleIJiiiiEEENS1_10collective13CollectiveMmaINS1_37MainloopSm90TmaGmmaWarpSpecializedFP8ILi9ENS5_IJNS4_1CILi1EEESB_SB_EEENS1_35KernelTmaWarpSpecializedCooperativeEEENS5_IJNSA_ILi384EEENSA_ILi16EEENSA_ILi64EEEEEENS_12float_e4m3_tENS5_IJlSB_lEEESJ_SK_NS4_8TiledMMAINS4_8MMA_AtomIJNS4_4SM904GMMA30MMA_64x16x32_F32E4M3E4M3_SS_TNILNSO_7ScaleInE1ELSQ_1EEEEEENS4_6LayoutINS5_IJNSA_ILi2EEESB_SB_EEENS5_IJSB_NSA_ILi0EEESW_EEEEENS5_IJNS4_10UnderscoreESZ_SZ_EEEEENS4_13SM90_TMA_LOADENS4_14ComposedLayoutINS4_7SwizzleILi2ELi4ELi3EEENS4_18smem_ptr_flag_bitsILi8EEENST_INS5_IJNSA_ILi8EEESH_EEENS5_IJSH_SB_EEEEEEEvNS4_8identityES12_S1C_vS1D_EENS_8epilogue10collective6detail29Sm90TmaWarpSpecializedAdapterINS1G_15DefaultEpilogueISJ_SK_SK_NS1F_6thread17LinearCombinationISJ_Li1EffLNS1K_9ScaleType4KindE0ELNS_15FloatRoundStyleE2ESJ_EENS1_15EpilogueDefaultEEEEEvvEEEEvNT_6ParamsE)
        /*0020*/ 	.word	0x00000000
.L_16:


//--------------------- .nv.compat                --------------------------
	.section	.nv.compat,"",@"SHT_CUDA_COMPAT_INFO"
	.align	4
        /*0000*/ 	.byte	0x02, 0x09, 0x01, 0x00, 0x02, 0x02, 0x04, 0x00, 0x02, 0x05, 0x05, 0x00, 0x03, 0x07, 0x01, 0x01
        /*0010*/ 	.byte	0x02, 0x03, 0x01, 0x00, 0x02, 0x06, 0x01, 0x00, 0x04, 0x0b, 0x08, 0x00, 0x00, 0x00, 0x00, 0x00
        /*0020*/ 	.byte	0x00, 0x00, 0x00, 0x00


//--------------------- .nv.info._ZN7cutlass13device_kernelINS_4gemm6kernel13GemmUniversalIN4cute5tupleIJiiiiEEENS1_10collective13CollectiveMmaINS1_37MainloopSm90TmaGmmaWarpSpecializedFP8ILi9ENS5_IJNS4_1CILi1EEESB_SB_EEENS1_35KernelTmaWarpSpecializedCooperativeEEENS5_IJNSA_ILi384EEENSA_ILi16EEENSA_ILi64EEEEEENS_12float_e4m3_tENS5_IJlSB_lEEESJ_SK_NS4_8TiledMMAINS4_8MMA_AtomIJNS4_4SM904GMMA30MMA_64x16x32_F32E4M3E4M3_SS_TNILNSO_7ScaleInE1ELSQ_1EEEEEENS4_6LayoutINS5_IJNSA_ILi2EEESB_SB_EEENS5_IJSB_NSA_ILi0EEESW_EEEEENS5_IJNS4_10UnderscoreESZ_SZ_EEEEENS4_13SM90_TMA_LOADENS4_14ComposedLayoutINS4_7SwizzleILi2ELi4ELi3EEENS4_18smem_ptr_flag_bitsILi8EEENST_INS5_IJNSA_ILi8EEESH_EEENS5_IJSH_SB_EEEEEEEvNS4_8identityES12_S1C_vS1D_EENS_8epilogue10collective6detail29Sm90TmaWarpSpecializedAdapterINS1G_15DefaultEpilogueISJ_SK_SK_NS1F_6thread17LinearCombinationISJ_Li1EffLNS1K_9ScaleType4KindE0ELNS_15FloatRoundStyleE2ESJ_EENS1_15EpilogueDefaultEEEEEvvEEEEvNT_6ParamsE --------------------------
	.section	.nv.info._ZN7cutlass13device_kernelINS_4gemm6kernel13GemmUniversalIN4cute5tupleIJiiiiEEENS1_10collective13CollectiveMmaINS1_37MainloopSm90TmaGmmaWarpSpecializedFP8ILi9ENS5_IJNS4_1CILi1EEESB_SB_EEENS1_35KernelTmaWarpSpecializedCooperativeEEENS5_IJNSA_ILi384EEENSA_ILi16EEENSA_ILi64EEEEEENS_12float_e4m3_tENS5_IJlSB_lEEESJ_SK_NS4_8TiledMMAINS4_8MMA_AtomIJNS4_4SM904GMMA30MMA_64x16x32_F32E4M3E4M3_SS_TNILNSO_7ScaleInE1ELSQ_1EEEEEENS4_6LayoutINS5_IJNSA_ILi2EEESB_SB_EEENS5_IJSB_NSA_ILi0EEESW_EEEEENS5_IJNS4_10UnderscoreESZ_SZ_EEEEENS4_13SM90_TMA_LOADENS4_14ComposedLayoutINS4_7SwizzleILi2ELi4ELi3EEENS4_18smem_ptr_flag_bitsILi8EEENST_INS5_IJNSA_ILi8EEESH_EEENS5_IJSH_SB_EEEEEEEvNS4_8identityES12_S1C_vS1D_EENS_8epilogue10collective6detail29Sm90TmaWarpSpecializedAdapterINS1G_15DefaultEpilogueISJ_SK_SK_NS1F_6thread17LinearCombinationISJ_Li1EffLNS1K_9ScaleType4KindE0ELNS_15FloatRoundStyleE2ESJ_EENS1_15EpilogueDefaultEEEEEvvEEEEvNT_6ParamsE,"",@"SHT_CUDA_INFO"
	.sectionflags	@""
	.align	4


	//----- nvinfo : EIATTR_CUDA_API_VERSION
	.align		4
        /*0000*/ 	.byte	0x04, 0x37
        /*0002*/ 	.short	(.L_18 - .L_17)
.L_17:
        /*0004*/ 	.word	0x00000082


	//----- nvinfo : EIATTR_KPARAM_INFO
	.align		4
.L_18:
        /*0008*/ 	.byte	0x04, 0x17
        /*000a*/ 	.short	(.L_20 - .L_19)
.L_19:
        /*000c*/ 	.word	0x00000000
        /*0010*/ 	.short	0x0000
        /*0012*/ 	.short	0x0070
        /*0014*/ 	.byte	0x00, 0xf0, 0x01, 0x10


	//----- nvinfo : EIATTR_SPARSE_MMA_MASK
	.align		4
.L_20:
        /*0018*/ 	.byte	0x03, 0x50
        /*001a*/ 	.short	0x0000


	//----- nvinfo : EIATTR_MAXREG_COUNT
	.align		4
        /*001c*/ 	.byte	0x03, 0x1b
        /*001e*/ 	.short	0x00a8


	//----- nvinfo : EIATTR_NUM_BARRIERS
	.align		4
        /*0020*/ 	.byte	0x02, 0x4c
        /*0022*/ 	.byte	0x01
	.zero		1


	//----- nvinfo : EIATTR_MERCURY_ISA_VERSION
	.align		4
        /*0024*/ 	.byte	0x03, 0x5f
        /*0026*/ 	.short	0x0101


	//----- nvinfo : EIATTR_INT_WARP_WIDE_INSTR_OFFSETS
	.align		4
        /*0028*/ 	.byte	0x04, 0x31
        /*002a*/ 	.short	(.L_22 - .L_21)


	//   ....[0]....
.L_21:
        /*002c*/ 	.word	0x000004c0


	//   ....[1]....
        /*0030*/ 	.word	0x000004d0


	//   ....[2]....
        /*0034*/ 	.word	0x000005a0


	//----- nvinfo : EIATTR_COOP_GROUP_MASK_REGIDS
	.align		4
.L_22:
        /*0038*/ 	.byte	0x04, 0x29
        /*003a*/ 	.short	(.L_24 - .L_23)


	//   ....[0]....
.L_23:
        /*003c*/ 	.word	0xffffffff


	//   ....[1]....
        /*0040*/ 	.word	0xffffffff


	//   ....[2]....
        /*0044*/ 	.word	0xffffffff


	//   ....[3]....
        /*0048*/ 	.word	0xffffffff


	//   ....[4]....
        /*004c*/ 	.word	0xffffffff


	//----- nvinfo : EIATTR_COOP_GROUP_INSTR_OFFSETS
	.align		4
.L_24:
        /*0050*/ 	.byte	0x04, 0x28
        /*0052*/ 	.short	(.L_26 - .L_25)


	//   ....[0]....
.L_25:
        /*0054*/ 	.word	0x00000060


	//   ....[1]....
        /*0058*/ 	.word	0x00000070


	//   ....[2]....
        /*005c*/ 	.word	0x00000130


	//   ....[3]....
        /*0060*/ 	.word	0x00000390


	//   ....[4]....
        /*0064*/ 	.word	0x00001190


	//----- nvinfo : EIATTR_REG_RECONFIG
	.align		4
.L_26:
        /*0068*/ 	.byte	0x01, 0x54
	.zero		2


	//----- nvinfo : EIATTR_MBARRIER_INSTR_OFFSETS
	.align		4
        /*006c*/ 	.byte	0x04, 0x39
        /*006e*/ 	.short	(.L_28 - .L_27)


	//   ....[0]....
.L_27:
        /*0070*/ 	.word	0x00000250
        /*0074*/ 	.word	0x000000ff
        /*0078*/ 	.word	0x00000000
        /*007c*/ 	.short	0x0100
        /*007e*/ 	.byte	0x08
	.zero		1


	//   ....[1]....
        /*0080*/ 	.word	0x00000260
        /*0084*/ 	.word	0x000000ff
        /*0088*/ 	.word	0x00000048
        /*008c*/ 	.short	0x0100
        /*008e*/ 	.byte	0x08
	.zero		1


	//   ....[2]....
        /*0090*/ 	.word	0x00000270
        /*0094*/ 	.word	0x000000ff
        /*0098*/ 	.word	0x00000008
        /*009c*/ 	.short	0x0100
        /*009e*/ 	.byte	0x08
	.zero		1


	//   ....[3]....
        /*00a0*/ 	.word	0x00000280
        /*00a4*/ 	.word	0x000000ff
        /*00a8*/ 	.word	0x00000050
        /*00ac*/ 	.short	0x0100
        /*00ae*/ 	.byte	0x08
	.zero		1


	//   ....[4]....
        /*00b0*/ 	.word	0x00000290
        /*00b4*/ 	.word	0x000000ff
        /*00b8*/ 	.word	0x00000010
        /*00bc*/ 	.short	0x0100
        /*00be*/ 	.byte	0x08
	.zero		1


	//   ....[5]....
        /*00c0*/ 	.word	0x000002a0
        /*00c4*/ 	.word	0x000000ff
        /*00c8*/ 	.word	0x00000058
        /*00cc*/ 	.short	0x0100
        /*00ce*/ 	.byte	0x08
	.zero		1


	//   ....[6]....
        /*00d0*/ 	.word	0x000002b0
        /*00d4*/ 	.word	0x000000ff
        /*00d8*/ 	.word	0x00000018
        /*00dc*/ 	.short	0x0100
        /*00de*/ 	.byte	0x08
	.zero		1


	//   ....[7]....
        /*00e0*/ 	.word	0x000002c0
        /*00e4*/ 	.word	0x000000ff
        /*00e8*/ 	.word	0x00000060
        /*00ec*/ 	.short	0x0100
        /*00ee*/ 	.byte	0x08
	.zero		1


	//   ....[8]....
        /*00f0*/ 	.word	0x000002d0
        /*00f4*/ 	.word	0x000000ff
        /*00f8*/ 	.word	0x00000020
        /*00fc*/ 	.short	0x0100
        /*00fe*/ 	.byte	0x08
	.zero		1


	//   ....[9]....
        /*0100*/ 	.word	0x000002e0
        /*0104*/ 	.word	0x000000ff
        /*0108*/ 	.word	0x00000068
        /*010c*/ 	.short	0x0100
        /*010e*/ 	.byte	0x08
	.zero		1


	//   ....[10]....
        /*0110*/ 	.word	0x000002f0
        /*0114*/ 	.word	0x000000ff
        /*0118*/ 	.word	0x00000028
        /*011c*/ 	.short	0x0100
        /*011e*/ 	.byte	0x08
	.zero		1


	//   ....[11]....
        /*0120*/ 	.word	0x00000300
        /*0124*/ 	.word	0x000000ff
        /*0128*/ 	.word	0x00000070
        /*012c*/ 	.short	0x0100
        /*012e*/ 	.byte	0x08
	.zero		1


	//   ....[12]....
        /*0130*/ 	.word	0x00000310
        /*0134*/ 	.word	0x000000ff
        /*0138*/ 	.word	0x00000030
        /*013c*/ 	.short	0x0100
        /*013e*/ 	.byte	0x08
	.zero		1


	//   ....[13]....
        /*0140*/ 	.word	0x00000320
        /*0144*/ 	.word	0x000000ff
        /*0148*/ 	.word	0x00000078
        /*014c*/ 	.short	0x0100
        /*014e*/ 	.byte	0x08
	.zero		1


	//   ....[14]....
        /*0150*/ 	.word	0x00000330
        /*0154*/ 	.word	0x000000ff
        /*0158*/ 	.word	0x00000038
        /*015c*/ 	.short	0x0100
        /*015e*/ 	.byte	0x08
	.zero		1


	//   ....[15]....
        /*0160*/ 	.word	0x00000340
        /*0164*/ 	.word	0x000000ff
        /*0168*/ 	.word	0x00000080
        /*016c*/ 	.short	0x0100
        /*016e*/ 	.byte	0x08
	.zero		1


	//   ....[16]....
        /*0170*/ 	.word	0x00000350
        /*0174*/ 	.word	0x000000ff
        /*0178*/ 	.word	0x00000040
        /*017c*/ 	.short	0x0100
        /*017e*/ 	.byte	0x08
	.zero		1


	//   ....[17]....
        /*0180*/ 	.word	0x00000360
        /*0184*/ 	.word	0x000000ff
        /*0188*/ 	.word	0x00000088
        /*018c*/ 	.short	0x0100
        /*018e*/ 	.byte	0x08
	.zero		1


	//   ....[18]....
        /*0190*/ 	.word	0x00000610
        /*0194*/ 	.word	0x000000ff
        /*0198*/ 	.word	0x000000a0
        /*019c*/ 	.short	0x0100
        /*019e*/ 	.byte	0x06
	.zero		1


	//   ....[19]....
        /*01a0*/ 	.word	0x00000680
        /*01a4*/ 	.word	0x000000ff
        /*01a8*/ 	.word	0x000000a8
        /*01ac*/ 	.short	0x0100
        /*01ae*/ 	.byte	0x06
	.zero		1


	//   ....[20]....
        /*01b0*/ 	.word	0x00001450
        /*01b4*/ 	.word	0x000000ff
        /*01b8*/ 	.word	0x00000000
        /*01bc*/ 	.short	0x010a
        /*01be*/ 	.byte	0x06
	.zero		1


	//   ....[21]....
        /*01c0*/ 	.word	0x00001490
        /*01c4*/ 	.word	0x000000ff
        /*01c8*/ 	.word	0x00000000
        /*01cc*/ 	.short	0x010a
        /*01ce*/ 	.byte	0x06
	.zero		1


	//   ....[22]....
        /*01d0*/ 	.word	0x00001b10
        /*01d4*/ 	.word	0x000000ff
        /*01d8*/ 	.word	0x00000000
        /*01dc*/ 	.short	0x010a
        /*01de*/ 	.byte	0x0e
	.zero		1


	//   ....[23]....
        /*01e0*/ 	.word	0x00001b50
        /*01e4*/ 	.word	0x000000ff
        /*01e8*/ 	.word	0x00000000
        /*01ec*/ 	.short	0x010a
        /*01ee*/ 	.byte	0x0e
	.zero		1


	//   ....[24]....
        /*01f0*/ 	.word	0x00002010
        /*01f4*/ 	.word	0x000000ff
        /*01f8*/ 	.word	0x00000000
        /*01fc*/ 	.short	0x0101
        /*01fe*/ 	.byte	0x08
	.zero		1


	//   ....[25]....
        /*0200*/ 	.word	0x000023e0
        /*0204*/ 	.word	0x000000ff
        /*0208*/ 	.word	0x00000000
        /*020c*/ 	.short	0x0101
        /*020e*/ 	.byte	0x08
	.zero		1


	//   ....[26]....
        /*0210*/ 	.word	0x00005d20
        /*0214*/ 	.word	0x00000014
        /*0218*/ 	.word	0x00000048
        /*021c*/ 	.short	0x010a
        /*021e*/ 	.byte	0x3f
	.zero		1


	//   ....[27]....
        /*0220*/ 	.word	0x000060d0
        /*0224*/ 	.word	0x00000004
        /*0228*/ 	.word	0x000000a8
        /*022c*/ 	.short	0x0101
        /*022e*/ 	.byte	0x3f
	.zero		1


	//   ....[28]....
        /*0230*/ 	.word	0x000067f0
        /*0234*/ 	.word	0x00000005
        /*0238*/ 	.word	0x00000000
        /*023c*/ 	.short	0x010a
        /*023e*/ 	.byte	0x3f
	.zero		1


	//   ....[29]....
        /*0240*/ 	.word	0x00006870
        /*0244*/ 	.word	0x00000007
        /*0248*/ 	.word	0x00000000
        /*024c*/ 	.short	0x010a
        /*024e*/ 	.byte	0x3f
	.zero		1


	//   ....[30]....
        /*0250*/ 	.word	0x00006900
        /*0254*/ 	.word	0x00000006
        /*0258*/ 	.word	0x00000000
        /*025c*/ 	.short	0x010a
        /*025e*/ 	.byte	0x3f
	.zero		1


	//   ....[31]....
        /*0260*/ 	.word	0x00006990
        /*0264*/ 	.word	0x00000007
        /*0268*/ 	.word	0x00000000
        /*026c*/ 	.short	0x010a
        /*026e*/ 	.byte	0x3f
	.zero		1


	//   ....[32]....
        /*0270*/ 	.word	0x00006a20
        /*0274*/ 	.word	0x00000006
        /*0278*/ 	.word	0x00000000
        /*027c*/ 	.short	0x010a
        /*027e*/ 	.byte	0x3f
	.zero		1


	//   ....[33]....
        /*0280*/ 	.word	0x00006ab0
        /*0284*/ 	.word	0x00000007
        /*0288*/ 	.word	0x00000000
        /*028c*/ 	.short	0x010a
        /*028e*/ 	.byte	0x3f
	.zero		1


	//   ....[34]....
        /*0290*/ 	.word	0x00006b40
        /*0294*/ 	.word	0x00000006
        /*0298*/ 	.word	0x00000000
        /*029c*/ 	.short	0x010a
        /*029e*/ 	.byte	0x3f
	.zero		1


	//   ....[35]....
        /*02a0*/ 	.word	0x00006bd0
        /*02a4*/ 	.word	0x00000007
        /*02a8*/ 	.word	0x00000000
        /*02ac*/ 	.short	0x010a
        /*02ae*/ 	.byte	0x3f
	.zero		1


	//   ....[36]....
        /*02b0*/ 	.word	0x00006c60
        /*02b4*/ 	.word	0x00000003
        /*02b8*/ 	.word	0x00000000
        /*02bc*/ 	.short	0x010a
        /*02be*/ 	.byte	0x3f
	.zero		1


	//   ....[37]....
        /*02c0*/ 	.word	0x00006cd0
        /*02c4*/ 	.word	0x00000014
        /*02c8*/ 	.word	0x00000000
        /*02cc*/ 	.short	0x010a
        /*02ce*/ 	.byte	0x3f
	.zero		1


	//   ....[38]....
        /*02d0*/ 	.word	0x00006d30
        /*02d4*/ 	.word	0x0000004b
        /*02d8*/ 	.word	0x00000000
        /*02dc*/ 	.short	0x010a
        /*02de*/ 	.byte	0x3f
	.zero		1


	//   ....[39]....
        /*02e0*/ 	.word	0x00006e00
        /*02e4*/ 	.word	0x00000014
        /*02e8*/ 	.word	0x00000048
        /*02ec*/ 	.short	0x010a
        /*02ee*/ 	.byte	0x3f
	.zero		1


	//   ....[40]....
        /*02f0*/ 	.word	0x00006ee0
        /*02f4*/ 	.word	0x00000005
        /*02f8*/ 	.word	0x00000000
        /*02fc*/ 	.short	0x010a
        /*02fe*/ 	.byte	0x3f
	.zero		1


	//   ....[41]....
        /*0300*/ 	.word	0x00006f30
        /*0304*/ 	.word	0x00000007
        /*0308*/ 	.word	0x00000000
        /*030c*/ 	.short	0x010a
        /*030e*/ 	.byte	0x3f
	.zero		1


	//   ....[42]....
        /*0310*/ 	.word	0x00006f80
        /*0314*/ 	.word	0x00000006
        /*0318*/ 	.word	0x00000000
        /*031c*/ 	.short	0x010a
        /*031e*/ 	.byte	0x3f
	.zero		1


	//   ....[43]....
        /*0320*/ 	.word	0x00006fd0
        /*0324*/ 	.word	0x00000007
        /*0328*/ 	.word	0x00000000
        /*032c*/ 	.short	0x010a
        /*032e*/ 	.byte	0x3f
	.zero		1


	//   ....[44]....
        /*0330*/ 	.word	0x00007020
        /*0334*/ 	.word	0x00000006
        /*0338*/ 	.word	0x00000000
        /*033c*/ 	.short	0x010a
        /*033e*/ 	.byte	0x3f
	.zero		1


	//   ....[45]....
        /*0340*/ 	.word	0x00007070
        /*0344*/ 	.word	0x00000007
        /*0348*/ 	.word	0x00000000
        /*034c*/ 	.short	0x010a
        /*034e*/ 	.byte	0x3f
	.zero		1


	//   ....[46]....
        /*0350*/ 	.word	0x000070c0
        /*0354*/ 	.word	0x00000006
        /*0358*/ 	.word	0x00000000
        /*035c*/ 	.short	0x010a
        /*035e*/ 	.byte	0x3f
	.zero		1


	//   ....[47]....
        /*0360*/ 	.word	0x00007110
        /*0364*/ 	.word	0x00000007
        /*0368*/ 	.word	0x00000000
        /*036c*/ 	.short	0x010a
        /*036e*/ 	.byte	0x3f
	.zero		1


	//----- nvinfo : EIATTR_NUM_MBARRIERS
	.align		4
.L_28:
        /*0370*/ 	.byte	0x03, 0x38
        /*0372*/ 	.short	0x0014


	//----- nvinfo : EIATTR_EXIT_INSTR_OFFSETS
	.align		4
        /*0374*/ 	.byte	0x04, 0x1c
        /*0376*/ 	.short	(.L_30 - .L_29)


	//   ....[0]....
.L_29:
        /*0378*/ 	.word	0x000006d0


	//   ....[1]....
        /*037c*/ 	.word	0x00000f70


	//   ....[2]....
        /*0380*/ 	.word	0x00005390


	//   ....[3]....
        /*0384*/ 	.word	0x000059c0


	//   ....[4]....
        /*0388*/ 	.word	0x00006cb0


	//----- nvinfo : EIATTR_MAX_THREADS
	.align		4
.L_30:
        /*038c*/ 	.byte	0x04, 0x05
        /*038e*/ 	.short	(.L_32 - .L_31)
.L_31:
        /*0390*/ 	.word	0x00000180
        /*0394*/ 	.word	0x00000001
        /*0398*/ 	.word	0x00000001


	//----- nvinfo : EIATTR_CRS_STACK_SIZE
	.align		4
.L_32:
        /*039c*/ 	.byte	0x04, 0x1e
        /*039e*/ 	.short	(.L_34 - .L_33)
.L_33:
        /*03a0*/ 	.word	0x00000000


	//----- nvinfo : EIATTR_CBANK_PARAM_SIZE
	.align		4
.L_34:
        /*03a4*/ 	.byte	0x03, 0x19
        /*03a6*/ 	.short	0x0470


	//----- nvinfo : EIATTR_PARAM_CBANK
	.align		4
        /*03a8*/ 	.byte	0x04, 0x0a
        /*03aa*/ 	.short	(.L_36 - .L_35)
	.align		4
.L_35:
        /*03ac*/ 	.word	index@(.nv.constant0._ZN7cutlass13device_kernelINS_4gemm6kernel13GemmUniversalIN4cute5tupleIJiiiiEEENS1_10collective13CollectiveMmaINS1_37MainloopSm90TmaGmmaWarpSpecializedFP8ILi9ENS5_IJNS4_1CILi1EEESB_SB_EEENS1_35KernelTmaWarpSpecializedCooperativeEEENS5_IJNSA_ILi384EEENSA_ILi16EEENSA_ILi64EEEEEENS_12float_e4m3_tENS5_IJlSB_lEEESJ_SK_NS4_8TiledMMAINS4_8MMA_AtomIJNS4_4SM904GMMA30MMA_64x16x32_F32E4M3E4M3_SS_TNILNSO_7ScaleInE1ELSQ_1EEEEEENS4_6LayoutINS5_IJNSA_ILi2EEESB_SB_EEENS5_IJSB_NSA_ILi0EEESW_EEEEENS5_IJNS4_10UnderscoreESZ_SZ_EEEEENS4_13SM90_TMA_LOADENS4_14ComposedLayoutINS4_7SwizzleILi2ELi4ELi3EEENS4_18smem_ptr_flag_bitsILi8EEENST_INS5_IJNSA_ILi8EEESH_EEENS5_IJSH_SB_EEEEEEEvNS4_8identityES12_S1C_vS1D_EENS_8epilogue10collective6detail29Sm90TmaWarpSpecializedAdapterINS1G_15DefaultEpilogueISJ_SK_SK_NS1F_6thread17LinearCombinationISJ_Li1EffLNS1K_9ScaleType4KindE0ELNS_15FloatRoundStyleE2ESJ_EENS1_15EpilogueDefaultEEEEEvvEEEEvNT_6ParamsE)
        /*03b0*/ 	.short	0x0210
        /*03b2*/ 	.short	0x0470


	//----- nvinfo : EIATTR_SW_WAR
	.align		4
.L_36:
        /*03b4*/ 	.byte	0x04, 0x36
        /*03b6*/ 	.short	(.L_38 - .L_37)
.L_37:
        /*03b8*/ 	.word	0x00000008
.L_38:


//--------------------- .nv.callgraph             --------------------------
	.section	.nv.callgraph,"",@"SHT_CUDA_CALLGRAPH"
	.align	4
	.sectionentsize	8
	.align		4
        /*0000*/ 	.word	0x00000000
	.align		4
        /*0004*/ 	.word	0xffffffff
	.align		4
        /*0008*/ 	.word	0x00000000
	.align		4
        /*000c*/ 	.word	0xfffffffe
	.align		4
        /*0010*/ 	.word	0x00000000
	.align		4
        /*0014*/ 	.word	0xfffffffd
	.align		4
        /*0018*/ 	.word	0x00000000
	.align		4
        /*001c*/ 	.word	0xfffffffc


//--------------------- .nv.constant4             --------------------------
	.section	.nv.constant4,"a",@progbits
	.align	8
	.align		8
.nv.constant4:
        /*0000*/ 	.dword	_ZN40_INTERNAL_cfc8d8a4_4_k_cu_1c9ea167_112304cuda3std3__45__cpo5beginE
	.align		8
        /*0008*/ 	.dword	_ZN40_INTERNAL_cfc8d8a4_4_k_cu_1c9ea167_112304cuda3std3__45__cpo3endE
	.align		8
        /*0010*/ 	.dword	_ZN40_INTERNAL_cfc8d8a4_4_k_cu_1c9ea167_112304cuda3std3__45__cpo6cbeginE
	.align		8
        /*0018*/ 	.dword	_ZN40_INTERNAL_cfc8d8a4_4_k_cu_1c9ea167_112304cuda3std3__45__cpo4cendE
	.align		8
        /*0020*/ 	.dword	_ZN40_INTERNAL_cfc8d8a4_4_k_cu_1c9ea167_112304cuda3std3__442_GLOBAL__N__cfc8d8a4_4_k_cu_1c9ea167_112306ignoreE
	.align		8
        /*0028*/ 	.dword	_ZN40_INTERNAL_cfc8d8a4_4_k_cu_1c9ea167_112304cuda3std3__419piecewise_constructE
	.align		8
        /*0030*/ 	.dword	_ZN40_INTERNAL_cfc8d8a4_4_k_cu_1c9ea167_112304cuda3std3__48in_placeE
	.align		8
        /*0038*/ 	.dword	_ZN40_INTERNAL_cfc8d8a4_4_k_cu_1c9ea167_112304cuda3std6ranges3__45__cpo4swapE
	.align		8
        /*0040*/ 	.dword	_ZN40_INTERNAL_cfc8d8a4_4_k_cu_1c9ea167_112304cuda3std6ranges3__45__cpo9iter_moveE
	.align		8
        /*0048*/ 	.dword	_ZN40_INTERNAL_cfc8d8a4_4_k_cu_1c9ea167_112304cute7productE
	.align		8
        /*0050*/ 	.dword	_ZN40_INTERNAL_cfc8d8a4_4_k_cu_1c9ea167_112304cute1_E


//--------------------- .text._ZN7cutlass13device_kernelINS_4gemm6kernel13GemmUniversalIN4cute5tupleIJiiiiEEENS1_10collective13CollectiveMmaINS1_37MainloopSm90TmaGmmaWarpSpecializedFP8ILi9ENS5_IJNS4_1CILi1EEESB_SB_EEENS1_35KernelTmaWarpSpecializedCooperativeEEENS5_IJNSA_ILi384EEENSA_ILi16EEENSA_ILi64EEEEEENS_12float_e4m3_tENS5_IJlSB_lEEESJ_SK_NS4_8TiledMMAINS4_8MMA_AtomIJNS4_4SM904GMMA30MMA_64x16x32_F32E4M3E4M3_SS_TNILNSO_7ScaleInE1ELSQ_1EEEEEENS4_6LayoutINS5_IJNSA_ILi2EEESB_SB_EEENS5_IJSB_NSA_ILi0EEESW_EEEEENS5_IJNS4_10UnderscoreESZ_SZ_EEEEENS4_13SM90_TMA_LOADENS4_14ComposedLayoutINS4_7SwizzleILi2ELi4ELi3EEENS4_18smem_ptr_flag_bitsILi8EEENST_INS5_IJNSA_ILi8EEESH_EEENS5_IJSH_SB_EEEEEEEvNS4_8identityES12_S1C_vS1D_EENS_8epilogue10collective6detail29Sm90TmaWarpSpecializedAdapterINS1G_15DefaultEpilogueISJ_SK_SK_NS1F_6thread17LinearCombinationISJ_Li1EffLNS1K_9ScaleType4KindE0ELNS_15FloatRoundStyleE2ESJ_EENS1_15EpilogueDefaultEEEEEvvEEEEvNT_6ParamsE --------------------------
	.section	.text._ZN7cutlass13device_kernelINS_4gemm6kernel13GemmUniversalIN4cute5tupleIJiiiiEEENS1_10collective13CollectiveMmaINS1_37MainloopSm90TmaGmmaWarpSpecializedFP8ILi9ENS5_IJNS4_1CILi1EEESB_SB_EEENS1_35KernelTmaWarpSpecializedCooperativeEEENS5_IJNSA_ILi384EEENSA_ILi16EEENSA_ILi64EEEEEENS_12float_e4m3_tENS5_IJlSB_lEEESJ_SK_NS4_8TiledMMAINS4_8MMA_AtomIJNS4_4SM904GMMA30MMA_64x16x32_F32E4M3E4M3_SS_TNILNSO_7ScaleInE1ELSQ_1EEEEEENS4_6LayoutINS5_IJNSA_ILi2EEESB_SB_EEENS5_IJSB_NSA_ILi0EEESW_EEEEENS5_IJNS4_10UnderscoreESZ_SZ_EEEEENS4_13SM90_TMA_LOADENS4_14ComposedLayoutINS4_7SwizzleILi2ELi4ELi3EEENS4_18smem_ptr_flag_bitsILi8EEENST_INS5_IJNSA_ILi8EEESH_EEENS5_IJSH_SB_EEEEEEEvNS4_8identityES12_S1C_vS1D_EENS_8epilogue10collective6detail29Sm90TmaWarpSpecializedAdapterINS1G_15DefaultEpilogueISJ_SK_SK_NS1F_6thread17LinearCombinationISJ_Li1EffLNS1K_9ScaleType4KindE0ELNS_15FloatRoundStyleE2ESJ_EENS1_15EpilogueDefaultEEEEEvvEEEEvNT_6ParamsE,"ax",@progbits
	.align	128
.text._ZN7cutlass13device_kernelINS_4gemm6kernel13GemmUniversalIN4cute5tupleIJiiiiEEENS1_10collective13CollectiveMmaINS1_37MainloopSm90TmaGmmaWarpSpecializedFP8ILi9ENS5_IJNS4_1CILi1EEESB_SB_EEENS1_35KernelTmaWarpSpecializedCooperativeEEENS5_IJNSA_ILi384EEENSA_ILi16EEENSA_ILi64EEEEEENS_12float_e4m3_tENS5_IJlSB_lEEESJ_SK_NS4_8TiledMMAINS4_8MMA_AtomIJNS4_4SM904GMMA30MMA_64x16x32_F32E4M3E4M3_SS_TNILNSO_7ScaleInE1ELSQ_1EEEEEENS4_6LayoutINS5_IJNSA_ILi2EEESB_SB_EEENS5_IJSB_NSA_ILi0EEESW_EEEEENS5_IJNS4_10UnderscoreESZ_SZ_EEEEENS4_13SM90_TMA_LOADENS4_14ComposedLayoutINS4_7SwizzleILi2ELi4ELi3EEENS4_18smem_ptr_flag_bitsILi8EEENST_INS5_IJNSA_ILi8EEESH_EEENS5_IJSH_SB_EEEEEEEvNS4_8identityES12_S1C_vS1D_EENS_8epilogue10collective6detail29Sm90TmaWarpSpecializedAdapterINS1G_15DefaultEpilogueISJ_SK_SK_NS1F_6thread17LinearCombinationISJ_Li1EffLNS1K_9ScaleType4KindE0ELNS_15FloatRoundStyleE2ESJ_EENS1_15EpilogueDefaultEEEEEvvEEEEvNT_6ParamsE:
        .type           _ZN7cutlass13device_kernelINS_4gemm6kernel13GemmUniversalIN4cute5tupleIJiiiiEEENS1_10collective13CollectiveMmaINS1_37MainloopSm90TmaGmmaWarpSpecializedFP8ILi9ENS5_IJNS4_1CILi1EEESB_SB_EEENS1_35KernelTmaWarpSpecializedCooperativeEEENS5_IJNSA_ILi384EEENSA_ILi16EEENSA_ILi64EEEEEENS_12float_e4m3_tENS5_IJlSB_lEEESJ_SK_NS4_8TiledMMAINS4_8MMA_AtomIJNS4_4SM904GMMA30MMA_64x16x32_F32E4M3E4M3_SS_TNILNSO_7ScaleInE1ELSQ_1EEEEEENS4_6LayoutINS5_IJNSA_ILi2EEESB_SB_EEENS5_IJSB_NSA_ILi0EEESW_EEEEENS5_IJNS4_10UnderscoreESZ_SZ_EEEEENS4_13SM90_TMA_LOADENS4_14ComposedLayoutINS4_7SwizzleILi2ELi4ELi3EEENS4_18smem_ptr_flag_bitsILi8EEENST_INS5_IJNSA_ILi8EEESH_EEENS5_IJSH_SB_EEEEEEEvNS4_8identityES12_S1C_vS1D_EENS_8epilogue10collective6detail29Sm90TmaWarpSpecializedAdapterINS1G_15DefaultEpilogueISJ_SK_SK_NS1F_6thread17LinearCombinationISJ_Li1EffLNS1K_9ScaleType4KindE0ELNS_15FloatRoundStyleE2ESJ_EENS1_15EpilogueDefaultEEEEEvvEEEEvNT_6ParamsE,@function
        .size           _ZN7cutlass13device_kernelINS_4gemm6kernel13GemmUniversalIN4cute5tupleIJiiiiEEENS1_10collective13CollectiveMmaINS1_37MainloopSm90TmaGmmaWarpSpecializedFP8ILi9ENS5_IJNS4_1CILi1EEESB_SB_EEENS1_35KernelTmaWarpSpecializedCooperativeEEENS5_IJNSA_ILi384EEENSA_ILi16EEENSA_ILi64EEEEEENS_12float_e4m3_tENS5_IJlSB_lEEESJ_SK_NS4_8TiledMMAINS4_8MMA_AtomIJNS4_4SM904GMMA30MMA_64x16x32_F32E4M3E4M3_SS_TNILNSO_7ScaleInE1ELSQ_1EEEEEENS4_6LayoutINS5_IJNSA_ILi2EEESB_SB_EEENS5_IJSB_NSA_ILi0EEESW_EEEEENS5_IJNS4_10UnderscoreESZ_SZ_EEEEENS4_13SM90_TMA_LOADENS4_14ComposedLayoutINS4_7SwizzleILi2ELi4ELi3EEENS4_18smem_ptr_flag_bitsILi8EEENST_INS5_IJNSA_ILi8EEESH_EEENS5_IJSH_SB_EEEEEEEvNS4_8identityES12_S1C_vS1D_EENS_8epilogue10collective6detail29Sm90TmaWarpSpecializedAdapterINS1G_15DefaultEpilogueISJ_SK_SK_NS1F_6thread17LinearCombinationISJ_Li1EffLNS1K_9ScaleType4KindE0ELNS_15FloatRoundStyleE2ESJ_EENS1_15EpilogueDefaultEEEEEvvEEEEvNT_6ParamsE,(.L_x_86 - _ZN7cutlass13device_kernelINS_4gemm6kernel13GemmUniversalIN4cute5tupleIJiiiiEEENS1_10collective13CollectiveMmaINS1_37MainloopSm90TmaGmmaWarpSpecializedFP8ILi9ENS5_IJNS4_1CILi1EEESB_SB_EEENS1_35KernelTmaWarpSpecializedCooperativeEEENS5_IJNSA_ILi384EEENSA_ILi16EEENSA_ILi64EEEEEENS_12float_e4m3_tENS5_IJlSB_lEEESJ_SK_NS4_8TiledMMAINS4_8MMA_AtomIJNS4_4SM904GMMA30MMA_64x16x32_F32E4M3E4M3_SS_TNILNSO_7ScaleInE1ELSQ_1EEEEEENS4_6LayoutINS5_IJNSA_ILi2EEESB_SB_EEENS5_IJSB_NSA_ILi0EEESW_EEEEENS5_IJNS4_10UnderscoreESZ_SZ_EEEEENS4_13SM90_TMA_LOADENS4_14ComposedLayoutINS4_7SwizzleILi2ELi4ELi3EEENS4_18smem_ptr_flag_bitsILi8EEENST_INS5_IJNSA_ILi8EEESH_EEENS5_IJSH_SB_EEEEEEEvNS4_8identityES12_S1C_vS1D_EENS_8epilogue10collective6detail29Sm90TmaWarpSpecializedAdapterINS1G_15DefaultEpilogueISJ_SK_SK_NS1F_6thread17LinearCombinationISJ_Li1EffLNS1K_9ScaleType4KindE0ELNS_15FloatRoundStyleE2ESJ_EENS1_15EpilogueDefaultEEEEEvvEEEEvNT_6ParamsE)
        .other          _ZN7cutlass13device_kernelINS_4gemm6kernel13GemmUniversalIN4cute5tupleIJiiiiEEENS1_10collective13CollectiveMmaINS1_37MainloopSm90TmaGmmaWarpSpecializedFP8ILi9ENS5_IJNS4_1CILi1EEESB_SB_EEENS1_35KernelTmaWarpSpecializedCooperativeEEENS5_IJNSA_ILi384EEENSA_ILi16EEENSA_ILi64EEEEEENS_12float_e4m3_tENS5_IJlSB_lEEESJ_SK_NS4_8TiledMMAINS4_8MMA_AtomIJNS4_4SM904GMMA30MMA_64x16x32_F32E4M3E4M3_SS_TNILNSO_7ScaleInE1ELSQ_1EEEEEENS4_6LayoutINS5_IJNSA_ILi2EEESB_SB_EEENS5_IJSB_NSA_ILi0EEESW_EEEEENS5_IJNS4_10UnderscoreESZ_SZ_EEEEENS4_13SM90_TMA_LOADENS4_14ComposedLayoutINS4_7SwizzleILi2ELi4ELi3EEENS4_18smem_ptr_flag_bitsILi8EEENST_INS5_IJNSA_ILi8EEESH_EEENS5_IJSH_SB_EEEEEEEvNS4_8identityES12_S1C_vS1D_EENS_8epilogue10collective6detail29Sm90TmaWarpSpecializedAdapterINS1G_15DefaultEpilogueISJ_SK_SK_NS1F_6thread17LinearCombinationISJ_Li1EffLNS1K_9ScaleType4KindE0ELNS_15FloatRoundStyleE2ESJ_EENS1_15EpilogueDefaultEEEEEvvEEEEvNT_6ParamsE,@"STO_CUDA_ENTRY STV_DEFAULT"
_ZN7cutlass13device_kernelINS_4gemm6kernel13GemmUniversalIN4cute5tupleIJiiiiEEENS1_10collective13CollectiveMmaINS1_37MainloopSm90TmaGmmaWarpSpecializedFP8ILi9ENS5_IJNS4_1CILi1EEESB_SB_EEENS1_35KernelTmaWarpSpecializedCooperativeEEENS5_IJNSA_ILi384EEENSA_ILi16EEENSA_ILi64EEEEEENS_12float_e4m3_tENS5_IJlSB_lEEESJ_SK_NS4_8TiledMMAINS4_8MMA_AtomIJNS4_4SM904GMMA30MMA_64x16x32_F32E4M3E4M3_SS_TNILNSO_7ScaleInE1ELSQ_1EEEEEENS4_6LayoutINS5_IJNSA_ILi2EEESB_SB_EEENS5_IJSB_NSA_ILi0EEESW_EEEEENS5_IJNS4_10UnderscoreESZ_SZ_EEEEENS4_13SM90_TMA_LOADENS4_14ComposedLayoutINS4_7SwizzleILi2ELi4ELi3EEENS4_18smem_ptr_flag_bitsILi8EEENST_INS5_IJNSA_ILi8EEESH_EEENS5_IJSH_SB_EEEEEEEvNS4_8identityES12_S1C_vS1D_EENS_8epilogue10collective6detail29Sm90TmaWarpSpecializedAdapterINS1G_15DefaultEpilogueISJ_SK_SK_NS1F_6thread17LinearCombinationISJ_Li1EffLNS1K_9ScaleType4KindE0ELNS_15FloatRoundStyleE2ESJ_EENS1_15EpilogueDefaultEEEEEvvEEEEvNT_6ParamsE:
[----:B------:R-:W-:Y:S01]  /*0000*/  LDC R1, c[0x0][0x28] ;  /* 0x00000a00ff017b82 */ /* 0x000fe20000000800 */
[----:B------:R-:W0:Y:S01]  /*0010*/  S2R R7, SR_TID.X ;  /* 0x0000000000077919 */ /* 0x000e220000002100 */
[----:B------:R-:W-:Y:S01]  /*0020*/  ELECT P0, URZ, PT ;  /* 0x00000000003f782f */ /* 0x000fe20003800000 */
[----:B------:R-:W-:Y:S01]  /*0030*/  BSSY B0, `(.L_x_0) ;  /* 0x000000f000007945 */ /* 0x000fe20003800000 */
[--C-:B0-----:R-:W-:Y:S02]  /*0040*/  SHF.R.U32.HI R0, RZ, 0x5, R7.reuse ;  /* 0x00000005ff007819 */ /* 0x101fe40000011607 */
[----:B------:R-:W-:-:S03]  /*0050*/  SHF.R.U32.HI R11, RZ, 0x7, R7 ;  /* 0x00000007ff0b7819 */ /* 0x000fc60000011607 */
[----:B------:R-:W0:Y:S04]  /*0060*/  SHFL.IDX PT, R3, R0, RZ, 0x1f ;  /* 0x00001fff00037589 */ /* 0x000e2800000e0000 */
[----:B------:R1:W2:Y:S01]  /*0070*/  SHFL.IDX PT, R12, R11, RZ, 0x1f ;  /* 0x00001fff0b0c7589 */ /* 0x0002a200000e0000 */
[----:B0-----:R-:W-:-:S13]  /*0080*/  ISETP.NE.OR P0, PT, R3, RZ, !P0 ;  /* 0x000000ff0300720c */ /* 0x001fda0004705670 */
[----:B-12---:R-:W-:Y:S05]  /*0090*/  @P0 BRA `(.L_x_1) ;  /* 0x0000000000200947 */ /* 0x006fea0003800000 */
[----:B------:R-:W-:Y:S02]  /*00a0*/  ULDC.64 UR4, c[0x0][0x198] ;  /* 0x0000660000047ab9 */ /* 0x000fe40000000a00 */
[----:B------:R-:W-:Y:S02]  /*00b0*/  UIADD3 UR6, UP0, UR4, 0xf0, URZ ;  /* 0x000000f004067890 */ /* 0x000fe4000ff1e03f */
[----:B------:R-:W-:Y:S02]  /*00c0*/  UIADD3 UR4, UP1, UR4, 0x1f0, URZ ;  /* 0x000001f004047890 */ /* 0x000fe4000ff3e03f */
[----:B------:R-:W-:Y:S02]  /*00d0*/  UIADD3.X UR7, URZ, UR5, URZ, UP0, !UPT ;  /* 0x000000053f077290 */ /* 0x000fe400087fe43f */
[----:B------:R-:W-:-:S07]  /*00e0*/  UIADD3.X UR5, URZ, UR5, URZ, UP1, !UPT ;  /* 0x000000053f057290 */ /* 0x000fce0008ffe43f */
[----:B------:R0:W-:Y:S02]  /*00f0*/  UTMACCTL.PF [UR6] ;  /* 0x00000000060079b9 */ /* 0x0001e40008040000 */
[----:B------:R0:W-:Y:S02]  /*0100*/  UTMACCTL.PF [UR4] ;  /* 0x00000000040079b9 */ /* 0x0001e40008040000 */
[----:B0-----:R-:W-:Y:S01]  /*0110*/  NOP ;  /* 0x0000000000007918 */ /* 0x001fe20000000000 */
.L_x_1:
[----:B------:R-:W-:Y:S05]  /*0120*/  BSYNC B0 ;  /* 0x0000000000007941 */ /* 0x000fea0003800000 */
.L_x_0:
[----:B------:R-:W0:Y:S02]  /*0130*/  SHFL.IDX PT, R2, R0, RZ, 0x1f ;  /* 0x00001fff00027589 */ /* 0x000e2400000e0000 */
[----:B0-----:R-:W-:-:S13]  /*0140*/  ISETP.NE.AND P0, PT, R2, RZ, PT ;  /* 0x000000ff0200720c */ /* 0x001fda0003f05270 */
[----:B------:R-:W-:Y:S05]  /*0150*/  @P0 BRA `(.L_x_2) ;  /* 0x00000000008c0947 */ /* 0x000fea0003800000 */
[----:B------:R-:W-:Y:S01]  /*0160*/  ELECT P0, URZ, PT ;  /* 0x00000000003f782f */ /* 0x000fe20003800000 */
[----:B------:R-:W-:-:S12]  /*0170*/  BSSY B0, `(.L_x_2) ;  /* 0x0000021000007945 */ /* 0x000fd80003800000 */
[----:B------:R-:W-:Y:S05]  /*0180*/  @!P0 BRA `(.L_x_3) ;  /* 0x00000000007c8947 */ /* 0x000fea0003800000 */
[----:B------:R-:W0:Y:S01]  /*0190*/  S2UR UR8, SR_CgaCtaId ;  /* 0x00000000000879c3 */ /* 0x000e220000008800 */
[----:B------:R-:W-:Y:S01]  /*01a0*/  UMOV UR4, 0x400 ;  /* 0x0000040000047882 */ /* 0x000fe20000000000 */
[----:B------:R-:W-:Y:S01]  /*01b0*/  UMOV UR5, 0x1 ;  /* 0x0000000100057882 */ /* 0x000fe20000000000 */
[----:B------:R-:W-:Y:S02]  /*01c0*/  UMOV UR6, 0x100 ;  /* 0x0000010000067882 */ /* 0x000fe40000000000 */
[----:B------:R-:W-:-:S04]  /*01d0*/  UIADD3 UR6, -UR6, 0x100000, URZ ;  /* 0x0010000006067890 */ /* 0x000fc8000fffe13f */
[----:B------:R-:W-:Y:S02]  /*01e0*/  USHF.L.U32 UR7, UR6, 0xb, URZ ;  /* 0x0000000b06077899 */ /* 0x000fe4000800063f */
[----:B------:R-:W-:Y:S02]  /*01f0*/  USHF.L.U32 UR6, UR6, 0x1, URZ ;  /* 0x0000000106067899 */ /* 0x000fe4000800063f */
[----:B0-----:R-:W-:Y:S02]  /*0200*/  ULEA UR8, UR8, UR4, 0x18 ;  /* 0x0000000408087291 */ /* 0x001fe4000f8ec03f */
[----:B------:R-:W-:-:S04]  /*0210*/  UIADD3 UR4, -UR5, 0x100000, URZ ;  /* 0x0010000005047890 */ /* 0x000fc8000fffe13f */
[----:B------:R-:W-:Y:S02]  /*0220*/  USHF.L.U32 UR5, UR4, 0xb, URZ ;  /* 0x0000000b04057899 */ /* 0x000fe4000800063f */
[----:B------:R-:W-:Y:S01]  /*0230*/  USHF.L.U32 UR4, UR4, 0x1, URZ ;  /* 0x0000000104047899 */ /* 0x000fe2000800063f */
[----:B------:R-:W0:Y:S11]  /*0240*/  FENCE.VIEW.ASYNC.S ;  /* 0x00000000000073c6 */ /* 0x000e360000000000 */
[----:B0-----:R0:W1:Y:S01]  /*0250*/  SYNCS.EXCH.64 URZ, [UR8], UR4 ;  /* 0x00000004083f75b2 */ /* 0x0010620008000100 */
[----:B------:R0:W2:Y:S01]  /*0260*/  SYNCS.EXCH.64 URZ, [UR8+0x48], UR6 ;  /* 0x00004806083f75b2 */ /* 0x0000a20008000100 */
[----:B------:R0:W3:Y:S01]  /*0270*/  SYNCS.EXCH.64 URZ, [UR8+0x8], UR4 ;  /* 0x00000804083f75b2 */ /* 0x0000e20008000100 */
[----:B------:R0:W4:Y:S01]  /*0280*/  SYNCS.EXCH.64 URZ, [UR8+0x50], UR6 ;  /* 0x00005006083f75b2 */ /* 0x0001220008000100 */
[----:B------:R0:W0:Y:S01]  /*0290*/  SYNCS.EXCH.64 URZ, [UR8+0x10], UR4 ;  /* 0x00001004083f75b2 */ /* 0x0000220008000100 */
        /* <DEDUP_REMOVED lines=13> */
[----:B------:R-:W-:Y:S01]  /*0370*/  NOP ;  /* 0x0000000000007918 */ /* 0x000fe20000000000 */
.L_x_3:
[----:B0-----:R-:W-:Y:S05]  /*0380*/  BSYNC B0 ;  /* 0x0000000000007941 */ /* 0x001fea0003800000 */
.L_x_2:
[----:B------:R-:W0:Y:S01]  /*0390*/  SHFL.IDX PT, R0, R0, RZ, 0x1f ;  /* 0x00001fff00007589 */ /* 0x000e2200000e0000 */
[----:B------:R-:W5:Y:S01]  /*03a0*/  LDC R10, c[0x0][0x65c] ;  /* 0x00019700ff0a7b82 */ /* 0x000f620000000800 */
[----:B------:R-:W-:Y:S02]  /*03b0*/  ELECT P0, URZ, PT ;  /* 0x00000000003f782f */ /* 0x000fe40003800000 */
[----:B------:R-:W-:Y:S01]  /*03c0*/  LOP3.LUT R5, R5, 0xffffbfff, RZ, 0xc0, !PT ;  /* 0xffffbfff05057812 */ /* 0x000fe200078ec0ff */
[----:B------:R-:W1:Y:S01]  /*03d0*/  S2R R6, SR_CTAID.Y ;  /* 0x0000000000067919 */ /* 0x000e620000002600 */
[----:B------:R-:W-:Y:S01]  /*03e0*/  SHF.R.S32.HI R2, RZ, 0x1f, R3 ;  /* 0x0000001fff027819 */ /* 0x000fe20000011403 */
[----:B------:R-:W-:Y:S01]  /*03f0*/  UMOV UR4, 0x20 ;  /* 0x0000002000047882 */ /* 0x000fe20000000000 */
[----:B------:R-:W-:Y:S01]  /*0400*/  ISETP.NE.AND P2, PT, R12, RZ, PT ;  /* 0x000000ff0c00720c */ /* 0x000fe20003f45270 */
[----:B------:R-:W2:Y:S01]  /*0410*/  S2R R4, SR_CTAID.X ;  /* 0x0000000000047919 */ /* 0x000ea20000002500 */
[----:B------:R-:W-:Y:S01]  /*0420*/  LEA.HI R2, R2, R3, RZ, 0x2 ;  /* 0x0000000302027211 */ /* 0x000fe200078f10ff */
[----:B------:R-:W-:Y:S01]  /*0430*/  VIADD R14, R12, 0xffffffff ;  /* 0xffffffff0c0e7836 */ /* 0x000fe20000000000 */
[----:B------:R-:W-:Y:S01]  /*0440*/  NOP ;  /* 0x0000000000007918 */ /* 0x000fe20000000000 */
[----:B------:R-:W-:Y:S01]  /*0450*/  NOP ;  /* 0x0000000000007918 */ /* 0x000fe20000000000 */
[----:B------:R-:W-:-:S02]  /*0460*/  LOP3.LUT R2, R2, 0xfffffffc, RZ, 0xc0, !PT ;  /* 0xfffffffc02027812 */ /* 0x000fc400078ec0ff */
[----:B------:R-:W-:-:S03]  /*0470*/  ISETP.GE.U32.AND P1, PT, R14, 0x2, PT ;  /* 0x000000020e00780c */ /* 0x000fc60003f26070 */
[----:B------:R-:W-:Y:S01]  /*0480*/  IMAD.IADD R3, R3, 0x1, -R2 ;  /* 0x0000000103037824 */ /* 0x000fe200078e0a02 */
[----:B------:R-:W-:Y:S02]  /*0490*/  LOP3.LUT R2, R7, 0x7f, RZ, 0xc0, !PT ;  /* 0x0000007f07027812 */ /* 0x000fe400078ec0ff */
[----:B0-----:R-:W-:Y:S02]  /*04a0*/  ISETP.NE.OR P0, PT, R0, RZ, !P0 ;  /* 0x000000ff0000720c */ /* 0x001fe40004705670 */
[----:B-----5:R-:W-:-:S11]  /*04b0*/  ISETP.NE.AND P3, PT, R10, 0x1, PT ;  /* 0x000000010a00780c */ /* 0x020fd60003f65270 */
[----:B------:R-:W-:Y:S01]  /*04c0*/  VOTEU.ALL UP0, P0 ;  /* 0x00000000003f7886 */ /* 0x000fe20000000000 */
[----:B------:R-:W-:Y:S01]  /*04d0*/  VOTEU.ALL UP1, P0 ;  /* 0x00000000003f7886 */ /* 0x000fe20000020000 */
[----:B------:R-:W-:Y:S01]  /*04e0*/  @P3 LOP3.LUT R5, R5, 0x4000, RZ, 0xfc, !PT ;  /* 0x0000400005053812 */ /* 0x000fe200078efcff */
[----:B-1----:R-:W-:Y:S02]  /*04f0*/  @P3 IMAD.MOV.U32 R8, RZ, RZ, R6 ;  /* 0x000000ffff083224 */ /* 0x002fe400078e0006 */
[----:B------:R-:W0:Y:S01]  /*0500*/  @!UP0 S2UR UR7, SR_CgaCtaId ;  /* 0x00000000000789c3 */ /* 0x000e220000008800 */
[----:B------:R-:W-:Y:S01]  /*0510*/  @!UP0 UMOV UR6, 0x400 ;  /* 0x0000040000068882 */ /* 0x000fe20000000000 */
[----:B------:R-:W-:-:S04]  /*0520*/  @!UP0 UIADD3 UR4, -UR4, 0x100000, URZ ;  /* 0x0010000004048890 */ /* 0x000fc8000fffe13f */
[----:B------:R-:W-:Y:S02]  /*0530*/  @!UP0 USHF.L.U32 UR5, UR4, 0xb, URZ ;  /* 0x0000000b04058899 */ /* 0x000fe4000800063f */
[----:B------:R-:W-:Y:S01]  /*0540*/  @!UP0 USHF.L.U32 UR4, UR4, 0x1, URZ ;  /* 0x0000000104048899 */ /* 0x000fe2000800063f */
[----:B------:R-:W-:Y:S02]  /*0550*/  @P3 IMAD.MOV.U32 R9, RZ, RZ, RZ ;  /* 0x000000ffff093224 */ /* 0x000fe400078e00ff */
[----:B------:R-:W-:Y:S01]  /*0560*/  @P3 IMAD.MOV.U32 R15, RZ, RZ, RZ ;  /* 0x000000ffff0f3224 */ /* 0x000fe200078e00ff */
[----:B------:R-:W2:Y:S08]  /*0570*/  @P3 LDC R5, c[0x0][0x10] ;  /* 0x00000400ff053b82 */ /* 0x000eb00000000800 */
[----:B------:R-:W1:Y:S01]  /*0580*/  @!P3 LDC R13, c[0x0][0xc] ;  /* 0x00000300ff0dbb82 */ /* 0x000e620000000800 */
[----:B0-----:R-:W-:Y:S01]  /*0590*/  @!UP0 ULEA UR6, UR7, UR6, 0x18 ;  /* 0x0000000607068291 */ /* 0x001fe2000f8ec03f */
[----:B------:R-:W-:Y:S01]  /*05a0*/  VOTEU.ALL UP0, P0 ;  /* 0x00000000003f7886 */ /* 0x000fe20000000000 */
[----:B------:R-:W-:-:S04]  /*05b0*/  ISETP.NE.AND P0, PT, R3, 0x3, PT ;  /* 0x000000030300780c */ /* 0x000fc80003f05270 */
[----:B------:R-:W-:Y:S01]  /*05c0*/  ISETP.EQ.OR P0, PT, R3, RZ, !P0 ;  /* 0x000000ff0300720c */ /* 0x000fe20004702670 */
[----:B--2---:R-:W-:-:S03]  /*05d0*/  @P3 IMAD.WIDE.U32 R8, R4, R5, R8 ;  /* 0x0000000504083225 */ /* 0x004fc600078e0008 */
[----:B------:R-:W-:Y:S01]  /*05e0*/  ISETP.EQ.AND P0, PT, R12, RZ, P0 ;  /* 0x000000ff0c00720c */ /* 0x000fe20000702270 */
[----:B------:R-:W-:Y:S01]  /*05f0*/  IMAD.MOV.U32 R5, RZ, RZ, RZ ;  /* 0x000000ffff057224 */ /* 0x000fe200078e00ff */
[----:B------:R-:W0:Y:S02]  /*0600*/  FENCE.VIEW.ASYNC.S ;  /* 0x00000000000073c6 */ /* 0x000e240000000000 */
[----:B0-----:R0:W3:Y:S01]  /*0610*/  @!UP0 SYNCS.EXCH.64 URZ, [UR6+0xa0], UR4 ;  /* 0x0000a004063f85b2 */ /* 0x0010e20008000100 */
[----:B------:R-:W-:Y:S01]  /*0620*/  @P3 IMAD.IADD R9, R9, 0x1, R15 ;  /* 0x0000000109093824 */ /* 0x000fe200078e020f */
[----:B------:R-:W-:Y:S01]  /*0630*/  SEL R0, RZ, 0x1, !P0 ;  /* 0x00000001ff007807 */ /* 0x000fe20004000000 */
[----:B-1----:R-:W-:-:S03]  /*0640*/  @!P3 IMAD.WIDE.U32 R12, R13, R6, R4 ;  /* 0x000000060d0cb225 */ /* 0x002fc600078e0004 */
[----:B------:R-:W-:Y:S01]  /*0650*/  SEL R0, R0, 0x2, P1 ;  /* 0x0000000200007807 */ /* 0x000fe20000800000 */
[----:B------:R-:W-:Y:S02]  /*0660*/  @!P3 IMAD.MOV.U32 R8, RZ, RZ, R12 ;  /* 0x000000ffff08b224 */ /* 0x000fe400078e000c */
[----:B------:R-:W-:Y:S01]  /*0670*/  @!P3 IMAD.MOV.U32 R9, RZ, RZ, R13 ;  /* 0x000000ffff09b224 */ /* 0x000fe200078e000d */
[----:B------:R0:W3:Y:S01]  /*0680*/  @!UP1 SYNCS.EXCH.64 URZ, [UR6+0xa8], UR4 ;  /* 0x0000a804063f95b2 */ /* 0x0000e20008000100 */
[----:B------:R-:W-:Y:S01]  /*0690*/  NOP ;  /* 0x0000000000007918 */ /* 0x000fe20000000000 */
[----:B---34-:R-:W-:Y:S06]  /*06a0*/  BAR.SYNC.DEFER_BLOCKING 0x0 ;  /* 0x0000000000007b1d */ /* 0x018fec0000010000 */
[----:B------:R-:W-:Y:S05]  /*06b0*/  @!P2 BRA `(.L_x_4) ;  /* 0x0000004c0038a947 */ /* 0x000fea0003800000 */
[----:B------:R-:W-:-:S13]  /*06c0*/  ISETP.GT.U32.AND P0, PT, R14, 0x1, PT ;  /* 0x000000010e00780c */ /* 0x000fda0003f04070 */
[----:B0-----:R-:W-:Y:S05]  /*06d0*/  @P0 EXIT ;  /* 0x000000000000094d */ /* 0x001fea0003800000 */
[----:B------:R-:W-:Y:S01]  /*06e0*/  ULDC.64 UR4, c[0x0][0x650] ;  /* 0x0001940000047ab9 */ /* 0x000fe20000000a00 */
[----:B------:R-:W-:Y:S01]  /*06f0*/  PRMT R3, RZ, 0x7610, R3 ;  /* 0x00007610ff037816 */ /* 0x000fe20000000003 */
[----:B------:R-:W-:Y:S01]  /*0700*/  IMAD.MOV.U32 R67, RZ, RZ, -0x1 ;  /* 0xffffffffff437424 */ /* 0x000fe200078e00ff */
[----:B------:R-:W-:Y:S01]  /*0710*/  ISETP.GE.U32.AND P0, PT, R8, UR4, PT ;  /* 0x0000000408007c0c */ /* 0x000fe2000bf06070 */
[----:B------:R-:W-:Y:S02]  /*0720*/  IMAD.MOV.U32 R18, RZ, RZ, -0x1 ;  /* 0xffffffffff127424 */ /* 0x000fe400078e00ff */
[----:B------:R-:W-:Y:S01]  /*0730*/  IMAD.MOV.U32 R69, RZ, RZ, -0x1 ;  /* 0xffffffffff457424 */ /* 0x000fe200078e00ff */
[----:B------:R-:W-:-:S13]  /*0740*/  ISETP.GE.U32.AND.EX P0, PT, R9, UR5, PT, P0 ;  /* 0x0000000509007c0c */ /* 0x000fda000bf06100 */
[----:B------:R-:W-:Y:S05]  /*0750*/  @P0 BRA `(.L_x_5) ;  /* 0x0000000400540947 */ /* 0x000fea0003800000 */
[----:B------:R-:W0:Y:S01]  /*0760*/  LDC.64 R20, c[0x0][0x628] ;  /* 0x00018a00ff147b82 */ /* 0x000e220000000a00 */
[----:B------:R-:W-:Y:S02]  /*0770*/  IMAD.MOV.U32 R12, RZ, RZ, R8 ;  /* 0x000000ffff0c7224 */ /* 0x000fe400078e0008 */
[----:B------:R-:W-:-:S05]  /*0780*/  IMAD.MOV.U32 R13, RZ, RZ, R9 ;  /* 0x000000ffff0d7224 */ /* 0x000fca00078e0009 */
[----:B------:R-:W1:Y:S08]  /*0790*/  LDC R18, c[0x0][0x630] ;  /* 0x00018c00ff127b82 */ /* 0x000e700000000800 */
[----:B------:R-:W2:Y:S01]  /*07a0*/  LDC.64 R22, c[0x0][0x620] ;  /* 0x00018800ff167b82 */ /* 0x000ea20000000a00 */
[----:B0-----:R-:W-:-:S04]  /*07b0*/  ISETP.NE.U32.AND P0, PT, R20, RZ, PT ;  /* 0x000000ff1400720c */ /* 0x001fc80003f05070 */
[----:B------:R-:W-:-:S13]  /*07c0*/  ISETP.NE.AND.EX P0, PT, R21, RZ, PT, P0 ;  /* 0x000000ff1500720c */ /* 0x000fda0003f05300 */
[----:B-12---:R-:W-:Y:S05]  /*07d0*/  @!P0 BRA `(.L_x_6) ;  /* 0x0000000000288947 */ /* 0x006fea0003800000 */
[----:B------:R-:W0:Y:S02]  /*07e0*/  LDC R3, c[0x0][0x634] ;  /* 0x00018d00ff037b82 */ /* 0x000e240000000800 */
[----:B0-----:R-:W-:-:S05]  /*07f0*/  IADD3 R3, P0, R8, R3, RZ ;  /* 0x0000000308037210 */ /* 0x001fca0007f1e0ff */
[----:B------:R-:W-:-:S04]  /*0800*/  IMAD.X R19, RZ, RZ, R9, P0 ;  /* 0x000000ffff137224 */ /* 0x000fc800000e0609 */
[----:B------:R-:W-:-:S04]  /*0810*/  IMAD.WIDE.U32 R12, R19, R20, RZ ;  /* 0x00000014130c7225 */ /* 0x000fc800078e00ff */
[----:B------:R-:W-:-:S04]  /*0820*/  IMAD.WIDE.U32 R14, P0, R3, R21, R12 ;  /* 0x00000015030e7225 */ /* 0x000fc8000780000c */
[----:B------:R-:W-:-:S04]  /*0830*/  IMAD.WIDE.U32 R12, R3, R20, RZ ;  /* 0x00000014030c7225 */ /* 0x000fc800078e00ff */
[----:B------:R-:W-:Y:S01]  /*0840*/  IMAD.X R17, RZ, RZ, RZ, P0 ;  /* 0x000000ffff117224 */ /* 0x000fe200000e06ff */
[----:B------:R-:W-:Y:S01]  /*0850*/  IADD3 RZ, P0, R13, R14, RZ ;  /* 0x0000000e0dff7210 */ /* 0x000fe20007f1e0ff */
[----:B------:R-:W-:-:S04]  /*0860*/  IMAD.MOV.U32 R16, RZ, RZ, R15 ;  /* 0x000000ffff107224 */ /* 0x000fc800078e000f */
[----:B------:R-:W-:-:S08]  /*0870*/  IMAD.WIDE.U32.X R12, R19, R21, R16, P0 ;  /* 0x00000015130c7225 */ /* 0x000fd000000e0410 */
.L_x_6:
[-CC-:B------:R-:W-:Y:S01]  /*0880*/  SHF.R.U64 R69, R12, R18.reuse, R13.reuse ;  /* 0x000000120c457219 */ /* 0x180fe2000000120d */
[----:B------:R-:W0:Y:S01]  /*0890*/  LDC R16, c[0x0][0x618] ;  /* 0x00018600ff107b82 */ /* 0x000e220000000800 */
[----:B------:R-:W-:Y:S01]  /*08a0*/  SHF.R.U32.HI R5, RZ, R18, R13 ;  /* 0x00000012ff057219 */ /* 0x000fe2000001160d */
[----:B------:R-:W-:Y:S01]  /*08b0*/  ULDC UR4, c[0x0][0x150] ;  /* 0x0000540000047ab9 */ /* 0x000fe20000000800 */
[----:B------:R-:W-:Y:S02]  /*08c0*/  IADD3 R15, P0, RZ, -R69, RZ ;  /* 0x80000045ff0f7210 */ /* 0x000fe40007f1e0ff */
[----:B------:R-:W-:-:S03]  /*08d0*/  I2FP.F32.U32 R3, R4 ;  /* 0x0000000400037245 */ /* 0x000fc60000201000 */
[----:B------:R-:W1:Y:S01]  /*08e0*/  LDC.64 R24, c[0x0][0x640] ;  /* 0x00019000ff187b82 */ /* 0x000e620000000a00 */
[----:B------:R-:W-:Y:S02]  /*08f0*/  IMAD.X R17, RZ, RZ, ~R5, P0 ;  /* 0x000000ffff117224 */ /* 0x000fe400000e0e05 */
[----:B------:R-:W-:Y:S01]  /*0900*/  FMUL R3, R3, UR4 ;  /* 0x0000000403037c20 */ /* 0x000fe20008400000 */
[----:B------:R-:W-:Y:S01]  /*0910*/  IMAD.WIDE.U32 R12, R15, R22, R8 ;  /* 0x000000160f0c7225 */ /* 0x000fe200078e0008 */
[----:B------:R-:W-:-:S03]  /*0920*/  ULDC UR4, c[0x0][0x154] ;  /* 0x0000550000047ab9 */ /* 0x000fc60000000800 */
[----:B------:R-:W-:Y:S01]  /*0930*/  IMAD R14, R17, R22, RZ ;  /* 0x00000016110e7224 */ /* 0x000fe200078e02ff */
[----:B------:R-:W2:Y:S01]  /*0940*/  LDC R5, c[0x0][0x144] ;  /* 0x00005100ff057b82 */ /* 0x000ea20000000800 */
[----:B------:R-:W3:Y:S02]  /*0950*/  F2I.U32.TRUNC.NTZ R3, R3 ;  /* 0x0000000300037305 */ /* 0x000ee4000020f000 */
[----:B------:R-:W-:-:S04]  /*0960*/  IMAD R15, R15, R23, R14 ;  /* 0x000000170f0f7224 */ /* 0x000fc800078e020e */
[----:B------:R-:W-:Y:S01]  /*0970*/  IMAD.IADD R13, R13, 0x1, R15 ;  /* 0x000000010d0d7824 */ /* 0x000fe200078e020f */
[----:B------:R-:W4:Y:S01]  /*0980*/  LDC R18, c[0x0][0x608] ;  /* 0x00018200ff127b82 */ /* 0x000f220000000800 */
[----:B------:R-:W-:-:S03]  /*0990*/  IMAD.MOV.U32 R15, RZ, RZ, -0x1 ;  /* 0xffffffffff0f7424 */ /* 0x000fc600078e00ff */
[----:B0-----:R-:W-:Y:S02]  /*09a0*/  SHF.R.U64 R20, R12, R16, R13 ;  /* 0x000000100c147219 */ /* 0x001fe4000000120d */
[----:B------:R-:W-:Y:S02]  /*09b0*/  I2FP.F32.U32 R12, R6 ;  /* 0x00000006000c7245 */ /* 0x000fe40000201000 */
[----:B------:R-:W0:Y:S01]  /*09c0*/  LDC R22, c[0x0][0x658] ;  /* 0x00019600ff167b82 */ /* 0x000e220000000800 */
[----:B-1----:R-:W-:Y:S01]  /*09d0*/  ISETP.NE.U32.AND P0, PT, R24, RZ, PT ;  /* 0x000000ff1800720c */ /* 0x002fe20003f05070 */
[----:B---3--:R-:W-:Y:S01]  /*09e0*/  IMAD.MOV R14, RZ, RZ, -R3 ;  /* 0x000000ffff0e7224 */ /* 0x008fe200078e0a03 */
[----:B------:R-:W-:Y:S01]  /*09f0*/  SHF.R.U32.HI R13, RZ, R16, R13 ;  /* 0x00000010ff0d7219 */ /* 0x000fe2000001160d */
[----:B------:R-:W-:Y:S01]  /*0a00*/  FMUL R12, R12, UR4 ;  /* 0x000000040c0c7c20 */ /* 0x000fe20008400000 */
[----:B------:R-:W-:-:S03]  /*0a10*/  ISETP.NE.AND.EX P0, PT, R25, RZ, PT, P0 ;  /* 0x000000ff1900720c */ /* 0x000fc60003f05300 */
[----:B------:R-:W1:Y:S01]  /*0a20*/  LDC R19, c[0x0][0x148] ;  /* 0x00005200ff137b82 */ /* 0x000e620000000800 */
[----:B--2---:R-:W-:-:S07]  /*0a30*/  IMAD R3, R5, R14, R4 ;  /* 0x0000000e05037224 */ /* 0x004fce00078e0204 */
[----:B------:R-:W2:Y:S01]  /*0a40*/  LDC R23, c[0x0][0x600] ;  /* 0x00018000ff177b82 */ /* 0x000ea20000000800 */
[-CC-:B----4-:R-:W-:Y:S02]  /*0a50*/  SHF.R.U64 R28, R20, R18.reuse, R13.reuse ;  /* 0x00000012141c7219 */ /* 0x190fe4000000120d */
[----:B------:R-:W-:Y:S01]  /*0a60*/  SHF.R.U32.HI R5, RZ, R18, R13 ;  /* 0x00000012ff057219 */ /* 0x000fe2000001160d */
[----:B------:R-:W-:Y:S01]  /*0a70*/  IMAD.MOV.U32 R13, RZ, RZ, 0x1 ;  /* 0x00000001ff0d7424 */ /* 0x000fe200078e00ff */
[----:B------:R3:W4:Y:S03]  /*0a80*/  F2I.U32.TRUNC.NTZ R18, R12 ;  /* 0x0000000c00127305 */ /* 0x000726000020f000 */
[----:B------:R-:W1:Y:S01]  /*0a90*/  LDC R26, c[0x0][0x648] ;  /* 0x00019200ff1a7b82 */ /* 0x000e620000000800 */
[-C--:B0-----:R-:W-:Y:S02]  /*0aa0*/  SHF.L.U32 R4, R15, R22.reuse, RZ ;  /* 0x000000160f047219 */ /* 0x081fe400000006ff */
[----:B------:R-:W-:-:S02]  /*0ab0*/  SHF.R.U64 R30, R28, R22, R5 ;  /* 0x000000161c1e7219 */ /* 0x000fc40000001205 */
[----:B------:R-:W-:Y:S02]  /*0ac0*/  LOP3.LUT R17, RZ, R4, RZ, 0x33, !PT ;  /* 0x00000004ff117212 */ /* 0x000fe400078e33ff */
[-C--:B------:R-:W-:Y:S01]  /*0ad0*/  SHF.R.U32.HI R5, RZ, R22.reuse, R5 ;  /* 0x00000016ff057219 */ /* 0x080fe20000011605 */
[----:B------:R-:W0:Y:S01]  /*0ae0*/  LDC R27, c[0x0][0x638] ;  /* 0x00018e00ff1b7b82 */ /* 0x000e220000000800 */
[----:B------:R-:W-:Y:S01]  /*0af0*/  SHF.L.U32 R16, R13, R22, RZ ;  /* 0x000000160d107219 */ /* 0x000fe200000006ff */
[----:B------:R-:W-:-:S06]  /*0b00*/  IMAD.MOV.U32 R4, RZ, RZ, R30 ;  /* 0x000000ffff047224 */ /* 0x000fcc00078e001e */
[----:B------:R-:W0:Y:S01]  /*0b10*/  LDC R67, c[0x0][0x610] ;  /* 0x00018400ff437b82 */ /* 0x000e220000000800 */
[----:B---34-:R-:W-:Y:S05]  /*0b20*/  @!P0 BRA `(.L_x_7) ;  /* 0x0000000000288947 */ /* 0x018fea0003800000 */
[----:B------:R-:W3:Y:S02]  /*0b30*/  LDC R15, c[0x0][0x64c] ;  /* 0x00019300ff0f7b82 */ /* 0x000ee40000000800 */
[----:B---3--:R-:W-:-:S05]  /*0b40*/  IADD3 R15, P0, R30, R15, RZ ;  /* 0x0000000f1e0f7210 */ /* 0x008fca0007f1e0ff */
        /* <DEDUP_REMOVED lines=8> */
.L_x_7:
[----:B-1----:R-:W-:Y:S01]  /*0bd0*/  SHF.R.U64 R4, R4, R26, R5 ;  /* 0x0000001a04047219 */ /* 0x002fe20000001205 */
[----:B--2---:R-:W-:Y:S01]  /*0be0*/  VIADD R5, R23, 0xffffffff ;  /* 0xffffffff17057836 */ /* 0x004fe20000000000 */
[----:B------:R-:W-:Y:S01]  /*0bf0*/  LOP3.LUT R17, R28, R17, RZ, 0xc0, !PT ;  /* 0x000000111c117212 */ /* 0x000fe200078ec0ff */
[----:B------:R-:W-:Y:S02]  /*0c00*/  IMAD.MOV R18, RZ, RZ, -R18 ;  /* 0x000000ffff127224 */ /* 0x000fe400078e0a12 */
[----:B------:R-:W-:Y:S01]  /*0c10*/  IMAD.MOV R12, RZ, RZ, -R4 ;  /* 0x000000ffff0c7224 */ /* 0x000fe200078e0a04 */
[----:B------:R-:W-:Y:S01]  /*0c20*/  LOP3.LUT R5, R20, R5, RZ, 0xc0, !PT ;  /* 0x0000000514057212 */ /* 0x000fe200078ec0ff */
[----:B------:R-:W-:Y:S02]  /*0c30*/  IMAD R16, R16, R4, R17 ;  /* 0x0000000410107224 */ /* 0x000fe400078e0211 */
[----:B------:R-:W-:Y:S02]  /*0c40*/  @P3 IMAD R3, R19, R18, R6 ;  /* 0x0000001213033224 */ /* 0x000fe400078e0206 */
[----:B0-----:R-:W-:-:S02]  /*0c50*/  IMAD R4, R12, R27, R30 ;  /* 0x0000001b0c047224 */ /* 0x001fc400078e021e */
[----:B------:R-:W-:Y:S02]  /*0c60*/  IMAD R67, R16, R67, R3 ;  /* 0x0000004310437224 */ /* 0x000fe400078e0203 */
[----:B------:R-:W-:Y:S02]  /*0c70*/  IMAD R4, R4, R23, R5 ;  /* 0x0000001704047224 */ /* 0x000fe400078e0205 */
[----:B------:R-:W-:-:S03]  /*0c80*/  IMAD.MOV.U32 R3, RZ, RZ, 0x1 ;  /* 0x00000001ff037424 */ /* 0x000fc600078e00ff */
[----:B------:R-:W-:Y:S02]  /*0c90*/  SEL R18, R4, R67, !P3 ;  /* 0x0000004304127207 */ /* 0x000fe40005800000 */
[----:B------:R-:W-:-:S07]  /*0ca0*/  SEL R67, R67, R4, !P3 ;  /* 0x0000000443437207 */ /* 0x000fce0005800000 */
.L_x_5:
[----:B------:R-:W-:-:S08]  /*0cb0*/  NOP ;  /* 0x0000000000007918 */ /* 0x000fd00000000000 */
[----:B------:R-:W0:Y:S02]  /*0cc0*/  USETMAXREG.TRY_ALLOC.CTAPOOL UP0, 0xe8 ;  /* 0x000000e8000079c8 */ /* 0x000e240008000600 */
[----:B0-----:R-:W-:-:S13]  /*0cd0*/  PLOP3.LUT P0, PT, PT, PT, UP0, 0x80, 0x0 ;  /* 0x000000000000781c */ /* 0x001fda0003f0f008 */
[----:B------:R-:W-:Y:S05]  /*0ce0*/  @!P0 BRA `(.L_x_5) ;  /* 0xfffffffc00f08947 */ /* 0x000fea000383ffff */
[----:B------:R-:W-:Y:S01]  /*0cf0*/  ULDC.64 UR4, c[0x0][0x598] ;  /* 0x0001660000047ab9 */ /* 0x000fe20000000a00 */
[----:B------:R-:W-:Y:S01]  /*0d00*/  ULDC.64 UR20, c[0x0][0x208] ;  /* 0x0000820000147ab9 */ /* 0x000fe20000000a00 */
[----:B------:R-:W-:-:S04]  /*0d10*/  ISETP.NE.U32.AND P0, PT, RZ, UR4, PT ;  /* 0x00000004ff007c0c */ /* 0x000fc8000bf05070 */
[----:B------:R-:W-:-:S13]  /*0d20*/  ISETP.NE.AND.EX P0, PT, RZ, UR5, PT, P0 ;  /* 0x00000005ff007c0c */ /* 0x000fda000bf05300 */
[----:B------:R-:W-:Y:S05]  /*0d30*/  @!P0 BRA `(.L_x_8) ;  /* 0x00000000001c8947 */ /* 0x000fea0003800000 */
[----:B------:R-:W0:Y:S02]  /*0d40*/  LDC.64 R4, c[0x0][0x598] ;  /* 0x00016600ff047b82 */ /* 0x000e240000000a00 */
[----:B0-----:R-:W2:Y:S02]  /*0d50*/  LDG.E.64 R4, desc[UR20][R4.64] ;  /* 0x0000001404047981 */ /* 0x001ea4000c1e1b00 */
[----:B--2---:R-:W-:-:S04]  /*0d60*/  ISETP.NE.U32.AND P0, PT, R4, RZ, PT ;  /* 0x000000ff0400720c */ /* 0x004fc80003f05070 */
[----:B------:R-:W-:-:S13]  /*0d70*/  ISETP.NE.AND.EX P0, PT, R5, RZ, PT, P0 ;  /* 0x000000ff0500720c */ /* 0x000fda0003f05300 */
[----:B------:R-:W-:Y:S05]  /*0d80*/  @!P0 BRA `(.L_x_8) ;  /* 0x0000000000088947 */ /* 0x000fea0003800000 */
[----:B------:R0:W5:Y:S01]  /*0d90*/  LD.E R4, desc[UR20][R4.64] ;  /* 0x0000001404047980 */ /* 0x000162000c101900 */
[----:B------:R-:W-:Y:S05]  /*0da0*/  BRA `(.L_x_9) ;  /* 0x0000000000207947 */ /* 0x000fea0003800000 */
.L_x_8:
[----:B------:R-:W-:Y:S02]  /*0db0*/  ULDC.64 UR4, c[0x0][0x588] ;  /* 0x0001620000047ab9 */ /* 0x000fe40000000a00 */
[----:B------:R-:W-:-:S04]  /*0dc0*/  ISETP.NE.U32.AND P0, PT, RZ, UR4, PT ;  /* 0x00000004ff007c0c */ /* 0x000fc8000bf05070 */
[----:B------:R-:W-:-:S13]  /*0dd0*/  ISETP.NE.AND.EX P0, PT, RZ, UR5, PT, P0 ;  /* 0x00000005ff007c0c */ /* 0x000fda000bf05300 */
[----:B------:R-:W-:Y:S05]  /*0de0*/  @!P0 BRA `(.L_x_10) ;  /* 0x00000000000c8947 */ /* 0x000fea0003800000 */
[----:B------:R-:W0:Y:S02]  /*0df0*/  LDC.64 R4, c[0x0][0x588] ;  /* 0x00016200ff047b82 */ /* 0x000e240000000a00 */
[----:B0-----:R1:W5:Y:S01]  /*0e00*/  LDG.E R4, desc[UR20][R4.64] ;  /* 0x0000001404047981 */ /* 0x001362000c1e1900 */
[----:B------:R-:W-:Y:S05]  /*0e10*/  BRA `(.L_x_9) ;  /* 0x0000000000047947 */ /* 0x000fea0003800000 */
.L_x_10:
[----:B------:R-:W2:Y:S02]  /*0e20*/  LDC R4, c[0x0][0x580] ;  /* 0x00016000ff047b82 */ /* 0x000ea40000000800 */
.L_x_9:
[----:B------:R-:W-:Y:S02]  /*0e30*/  ULDC.64 UR4, c[0x0][0x5a0] ;  /* 0x0001680000047ab9 */ /* 0x000fe40000000a00 */
[----:B------:R-:W-:-:S04]  /*0e40*/  ISETP.NE.U32.AND P0, PT, RZ, UR4, PT ;  /* 0x00000004ff007c0c */ /* 0x000fc8000bf05070 */
[----:B------:R-:W-:-:S13]  /*0e50*/  ISETP.NE.AND.EX P0, PT, RZ, UR5, PT, P0 ;  /* 0x00000005ff007c0c */ /* 0x000fda000bf05300 */
[----:B------:R-:W-:Y:S05]  /*0e60*/  @!P0 BRA `(.L_x_11) ;  /* 0x00000000001c8947 */ /* 0x000fea0003800000 */
[----:B------:R-:W3:Y:S02]  /*0e70*/  LDC.64 R12, c[0x0][0x5a0] ;  /* 0x00016800ff0c7b82 */ /* 0x000ee40000000a00 */
[----:B---3--:R-:W3:Y:S02]  /*0e80*/  LDG.E.64 R12, desc[UR20][R12.64] ;  /* 0x000000140c0c7981 */ /* 0x008ee4000c1e1b00 */
[----:B---3--:R-:W-:-:S04]  /*0e90*/  ISETP.NE.U32.AND P0, PT, R12, RZ, PT ;  /* 0x000000ff0c00720c */ /* 0x008fc80003f05070 */
[----:B------:R-:W-:-:S13]  /*0ea0*/  ISETP.NE.AND.EX P0, PT, R13, RZ, PT, P0 ;  /* 0x000000ff0d00720c */ /* 0x000fda0003f05300 */
[----:B------:R-:W-:Y:S05]  /*0eb0*/  @!P0 BRA `(.L_x_11) ;  /* 0x0000000000088947 */ /* 0x000fea0003800000 */
[----:B01----:R0:W5:Y:S01]  /*0ec0*/  LD.E R5, desc[UR20][R12.64] ;  /* 0x000000140c057980 */ /* 0x003162000c101900 */
[----:B------:R-:W-:Y:S05]  /*0ed0*/  BRA `(.L_x_12) ;  /* 0x0000000000207947 */ /* 0x000fea0003800000 */
.L_x_11:
[----:B------:R-:W-:Y:S02]  /*0ee0*/  ULDC.64 UR4, c[0x0][0x590] ;  /* 0x0001640000047ab9 */ /* 0x000fe40000000a00 */
[----:B------:R-:W-:-:S04]  /*0ef0*/  ISETP.NE.U32.AND P0, PT, RZ, UR4, PT ;  /* 0x00000004ff007c0c */ /* 0x000fc8000bf05070 */
[----:B------:R-:W-:-:S13]  /*0f00*/  ISETP.NE.AND.EX P0, PT, RZ, UR5, PT, P0 ;  /* 0x00000005ff007c0c */ /* 0x000fda000bf05300 */
[----:B------:R-:W-:Y:S05]  /*0f10*/  @!P0 BRA `(.L_x_13) ;  /* 0x00000000000c8947 */ /* 0x000fea0003800000 */
[----:B------:R-:W0:Y:S02]  /*0f20*/  LDC.64 R12, c[0x0][0x590] ;  /* 0x00016400ff0c7b82 */ /* 0x000e240000000a00 */
[----:B01----:R1:W5:Y:S01]  /*0f30*/  LDG.E R5, desc[UR20][R12.64] ;  /* 0x000000140c057981 */ /* 0x003362000c1e1900 */
[----:B------:R-:W-:Y:S05]  /*0f40*/  BRA `(.L_x_12) ;  /* 0x0000000000047947 */ /* 0x000fea0003800000 */
.L_x_13:
[----:B01----:R-:W3:Y:S02]  /*0f50*/  LDC R5, c[0x0][0x584] ;  /* 0x00016100ff057b82 */ /* 0x003ee40000000800 */
.L_x_12:
[----:B------:R-:W-:-:S13]  /*0f60*/  LOP3.LUT P0, RZ, R3, 0xff, RZ, 0xc0, !PT ;  /* 0x000000ff03ff7812 */ /* 0x000fda000780c0ff */
[----:B------:R-:W-:Y:S05]  /*0f70*/  @!P0 EXIT ;  /* 0x000000000000894d */ /* 0x000fea0003800000 */
[----:B------:R-:W4:Y:S01]  /*0f80*/  LDC.64 R20, c[0x0][0x5c8] ;  /* 0x00017200ff147b82 */ /* 0x000f220000000a00 */
[----:B------:R-:W-:Y:S01]  /*0f90*/  LOP3.LUT R6, R11, 0x1, RZ, 0xc0, !PT ;  /* 0x000000010b067812 */ /* 0x000fe200078ec0ff */
[----:B------:R-:W-:Y:S01]  /*0fa0*/  ULDC UR4, c[0x0][0x28c] ;  /* 0x0000a30000047ab9 */ /* 0x000fe20000000800 */
[----:B------:R-:W-:Y:S01]  /*0fb0*/  SHF.R.U32.HI R3, RZ, 0x2, R7 ;  /* 0x00000002ff037819 */ /* 0x000fe20000011607 */
[----:B------:R-:W-:Y:S01]  /*0fc0*/  UIADD3 UR4, UR4, 0x3f, URZ ;  /* 0x0000003f04047890 */ /* 0x000fe2000fffe03f */
[----:B------:R-:W-:Y:S01]  /*0fd0*/  SHF.R.U32.HI R2, RZ, 0x1, R2 ;  /* 0x00000001ff027819 */ /* 0x000fe20000011602 */
[----:B01----:R-:W-:Y:S01]  /*0fe0*/  IMAD.SHL.U32 R12, R6, 0x40, RZ ;  /* 0x00000040060c7824 */ /* 0x003fe200078e00ff */
[----:B------:R-:W-:Y:S01]  /*0ff0*/  LOP3.LUT R11, R3, 0x7, RZ, 0xc0, !PT ;  /* 0x00000007030b7812 */ /* 0x000fe200078ec0ff */
[----:B------:R-:W-:Y:S01]  /*1000*/  USHF.R.S32.HI UR5, URZ, 0x1f, UR4 ;  /* 0x0000001f3f057899 */ /* 0x000fe20008011404 */
[----:B------:R-:W-:Y:S02]  /*1010*/  LOP3.LUT R70, R0, 0x1, RZ, 0xfc, !PT ;  /* 0x0000000100467812 */ /* 0x000fe400078efcff */
[----:B------:R-:W-:Y:S01]  /*1020*/  LOP3.LUT R3, R12, 0x40, R11, 0xe2, !PT ;  /* 0x000000400c037812 */ /* 0x000fe200078ee20b */
[----:B------:R-:W-:-:S03]  /*1030*/  ULEA.HI UR5, UR5, UR4, URZ, 0x6 ;  /* 0x0000000405057291 */ /* 0x000fc6000f8f303f */
[----:B------:R-:W-:Y:S01]  /*1040*/  LOP3.LUT R2, R3, 0x30, R2, 0xf8, !PT ;  /* 0x0000003003027812 */ /* 0x000fe200078ef802 */
[----:B------:R-:W-:Y:S01]  /*1050*/  IMAD.MOV.U32 R3, RZ, RZ, RZ ;  /* 0x000000ffff037224 */ /* 0x000fe200078e00ff */
[----:B------:R-:W-:Y:S01]  /*1060*/  USHF.R.S32.HI UR9, URZ, 0x6, UR5 ;  /* 0x000000063f097899 */ /* 0x000fe20008011405 */
[----:B------:R-:W-:Y:S02]  /*1070*/  UMOV UR4, URZ ;  /* 0x0000003f00047c82 */ /* 0x000fe40008000000 */
[----:B------:R-:W-:Y:S01]  /*1080*/  UMOV UR5, URZ ;  /* 0x0000003f00057c82 */ /* 0x000fe20008000000 */
[C-C-:B----4-:R-:W-:Y:S01]  /*1090*/  SHF.L.U64.HI R12, R20.reuse, 0x7, R21.reuse ;  /* 0x00000007140c7819 */ /* 0x150fe20000010215 */
[C---:B------:R-:W-:Y:S01]  /*10a0*/  IMAD.SHL.U32 R15, R20.reuse, 0x80, RZ ;  /* 0x00000080140f7824 */ /* 0x040fe200078e00ff */
[C-C-:B------:R-:W-:Y:S01]  /*10b0*/  SHF.L.U64.HI R13, R20.reuse, 0x3, R21.reuse ;  /* 0x00000003140d7819 */ /* 0x140fe20000010215 */
[C---:B------:R-:W-:Y:S01]  /*10c0*/  IMAD.SHL.U32 R16, R20.reuse, 0x8, RZ ;  /* 0x0000000814107824 */ /* 0x040fe200078e00ff */
[C---:B------:R-:W-:Y:S01]  /*10d0*/  SHF.L.U64.HI R14, R20.reuse, 0x8, R21 ;  /* 0x00000008140e7819 */ /* 0x040fe20000010215 */
[----:B------:R-:W-:-:S07]  /*10e0*/  IMAD.SHL.U32 R17, R20, 0x100, RZ ;  /* 0x0000010014117824 */ /* 0x000fce00078e00ff */
.L_x_40:
[----:B------:R-:W-:Y:S01]  /*10f0*/  LOP3.LUT R19, R7, 0x80, RZ, 0xc0, !PT ;  /* 0x0000008007137812 */ /* 0x000fe200078ec0ff */
[----:B0-----:R-:W0:Y:S01]  /*1100*/  S2UR UR13, SR_CgaCtaId ;  /* 0x00000000000d79c3 */ /* 0x001e220000008800 */
[----:B------:R-:W-:Y:S01]  /*1110*/  UMOV UR12, 0x400 ;  /* 0x00000400000c7882 */ /* 0x000fe20000000000 */
[----:B------:R-:W-:Y:S01]  /*1120*/  UMOV UR6, URZ ;  /* 0x0000003f00067c82 */ /* 0x000fe20008000000 */
[----:B------:R-:W-:Y:S01]  /*1130*/  SHF.R.U32.HI R19, RZ, 0x7, R19 ;  /* 0x00000007ff137819 */ /* 0x000fe20000011613 */
[----:B------:R-:W-:Y:S01]  /*1140*/  UMOV UR7, URZ ;  /* 0x0000003f00077c82 */ /* 0x000fe20008000000 */
[----:B------:R-:W-:Y:S02]  /*1150*/  CS2R R22, SRZ ;  /* 0x0000000000167805 */ /* 0x000fe4000001ff00 */
[----:B------:R-:W-:Y:S02]  /*1160*/  CS2R R48, SRZ ;  /* 0x0000000000307805 */ /* 0x000fe4000001ff00 */
[----:B------:R-:W-:Y:S01]  /*1170*/  CS2R R50, SRZ ;  /* 0x0000000000327805 */ /* 0x000fe2000001ff00 */
[----:B-1----:R-:W1:Y:S01]  /*1180*/  LDC R20, c[0x0][0x28c] ;  /* 0x0000a300ff147b82 */ /* 0x002e620000000800 */
[----:B------:R-:W4:Y:S01]  /*1190*/  SHFL.IDX PT, R19, R19, RZ, 0x1f ;  /* 0x00001fff13137589 */ /* 0x000f2200000e0000 */
[----:B------:R-:W-:-:S02]  /*11a0*/  CS2R R52, SRZ ;  /* 0x0000000000347805 */ /* 0x000fc4000001ff00 */
[----:B------:R-:W-:Y:S02]  /*11b0*/  CS2R R54, SRZ ;  /* 0x0000000000367805 */ /* 0x000fe4000001ff00 */
[----:B------:R-:W-:Y:S02]  /*11c0*/  CS2R R56, SRZ ;  /* 0x0000000000387805 */ /* 0x000fe4000001ff00 */
[----:B------:R-:W-:Y:S02]  /*11d0*/  CS2R R58, SRZ ;  /* 0x00000000003a7805 */ /* 0x000fe4000001ff00 */
[----:B------:R-:W-:Y:S02]  /*11e0*/  CS2R R60, SRZ ;  /* 0x00000000003c7805 */ /* 0x000fe4000001ff00 */
[----:B------:R-:W-:Y:S02]  /*11f0*/  CS2R R62, SRZ ;  /* 0x00000000003e7805 */ /* 0x000fe4000001ff00 */
[----:B------:R-:W-:Y:S01]  /*1200*/  CS2R R64, SRZ ;  /* 0x0000000000407805 */ /* 0x000fe2000001ff00 */
[----:B------:R-:W-:Y:S01]  /*1210*/  IMAD.MOV.U32 R71, RZ, RZ, RZ ;  /* 0x000000ffff477224 */ /* 0x000fe200078e00ff */
[----:B------:R-:W-:Y:S01]  /*1220*/  CS2R R40, SRZ ;  /* 0x0000000000287805 */ /* 0x000fe2000001ff00 */
[----:B------:R-:W-:Y:S01]  /*1230*/  IMAD.MOV.U32 R73, RZ, RZ, RZ ;  /* 0x000000ffff497224 */ /* 0x000fe200078e00ff */
[----:B------:R-:W-:Y:S01]  /*1240*/  CS2R R42, SRZ ;  /* 0x00000000002a7805 */ /* 0x000fe2000001ff00 */
[----:B------:R-:W-:Y:S01]  /*1250*/  IMAD.U32 R68, RZ, RZ, UR4 ;  /* 0x00000004ff447e24 */ /* 0x000fe2000f8e00ff */
[----:B------:R-:W-:-:S02]  /*1260*/  CS2R R44, SRZ ;  /* 0x00000000002c7805 */ /* 0x000fc4000001ff00 */
[----:B------:R-:W-:Y:S02]  /*1270*/  CS2R R46, SRZ ;  /* 0x00000000002e7805 */ /* 0x000fe4000001ff00 */
[----:B------:R-:W-:Y:S02]  /*1280*/  CS2R R32, SRZ ;  /* 0x0000000000207805 */ /* 0x000fe4000001ff00 */
[----:B------:R-:W-:Y:S02]  /*1290*/  CS2R R34, SRZ ;  /* 0x0000000000227805 */ /* 0x000fe4000001ff00 */
[----:B------:R-:W-:Y:S02]  /*12a0*/  CS2R R36, SRZ ;  /* 0x0000000000247805 */ /* 0x000fe4000001ff00 */
[----:B------:R-:W-:Y:S02]  /*12b0*/  CS2R R38, SRZ ;  /* 0x0000000000267805 */ /* 0x000fe4000001ff00 */
[----:B------:R-:W-:-:S02]  /*12c0*/  CS2R R24, SRZ ;  /* 0x0000000000187805 */ /* 0x000fc4000001ff00 */
[----:B------:R-:W-:Y:S02]  /*12d0*/  CS2R R26, SRZ ;  /* 0x00000000001a7805 */ /* 0x000fe4000001ff00 */
[----:B------:R-:W-:Y:S02]  /*12e0*/  CS2R R28, SRZ ;  /* 0x00000000001c7805 */ /* 0x000fe4000001ff00 */
[----:B--2---:R-:W-:Y:S02]  /*12f0*/  CS2R R30, SRZ ;  /* 0x00000000001e7805 */ /* 0x004fe4000001ff00 */
[----:B-1----:R-:W-:Y:S02]  /*1300*/  ISETP.GE.AND P0, PT, R20, 0x1, PT ;  /* 0x000000011400780c */ /* 0x002fe40003f06270 */
[----:B-----5:R-:W-:Y:S02]  /*1310*/  CS2R R20, SRZ ;  /* 0x0000000000147805 */ /* 0x020fe4000001ff00 */
[----:B----4-:R-:W-:-:S13]  /*1320*/  R2UR UR8, R19 ;  /* 0x00000000130872ca */ /* 0x010fda00000e0000 */
[----:B------:R-:W-:-:S04]  /*1330*/  ULEA.HI UR10, UR8, UR8, URZ, 0x1 ;  /* 0x00000008080a7291 */ /* 0x000fc8000f8f083f */
[----:B------:R-:W-:Y:S02]  /*1340*/  ULOP3.LUT UR11, UR10, 0xffffe, URZ, 0xc0, !UPT ;  /* 0x000ffffe0a0b7892 */ /* 0x000fe4000f8ec03f */
[----:B0-----:R-:W-:Y:S02]  /*1350*/  ULEA UR10, UR13, UR12, 0x18 ;  /* 0x0000000c0d0a7291 */ /* 0x001fe4000f8ec03f */
[----:B------:R-:W-:Y:S01]  /*1360*/  UIADD3 UR11, UR8, -UR11, URZ ;  /* 0x8000000b080b7290 */ /* 0x000fe2000fffe03f */
[----:B------:R-:W-:Y:S02]  /*1370*/  UMOV UR12, UR5 ;  /* 0x00000005000c7c82 */ /* 0x000fe40008000000 */
[----:B------:R-:W-:Y:S01]  /*1380*/  UMOV UR8, URZ ;  /* 0x0000003f00087c82 */ /* 0x000fe20008000000 */
[----:B------:R-:W-:-:S04]  /*1390*/  ULEA UR11, UR11, UR10, 0xc ;  /* 0x0000000a0b0b7291 */ /* 0x000fc8000f8e603f */
[----:B------:R-:W-:-:S04]  /*13a0*/  UIADD3 UR11, UR11, 0x180, URZ ;  /* 0x000001800b0b7890 */ /* 0x000fc8000fffe03f */
[----:B------:R-:W-:-:S04]  /*13b0*/  USHF.R.U32.HI UR11, URZ, 0x4, UR11 ;  /* 0x000000043f0b7899 */ /* 0x000fc8000801160b */
[----:B------:R-:W-:-:S04]  /*13c0*/  ULOP3.LUT UR11, UR11, 0x3fff, URZ, 0xc0, !UPT ;  /* 0x00003fff0b0b7892 */ /* 0x000fc8000f8ec03f */
[----:B------:R-:W-:Y:S01]  /*13d0*/  ULOP3.LUT UR11, UR11, 0x10000, URZ, 0xfc, !UPT ;  /* 0x000100000b0b7892 */ /* 0x000fe2000f8efc3f */
[----:B------:R-:W-:Y:S11]  /*13e0*/  @!P0 BRA `(.L_x_14) ;  /* 0x0000000400848947 */ /* 0x000ff60003800000 */
[----:B------:R-:W-:-:S13]  /*13f0*/  ISETP.NE.AND P1, PT, R70, 0x3, PT ;  /* 0x000000034600780c */ /* 0x000fda0003f25270 */
[----:B------:R-:W-:Y:S05]  /*1400*/  @!P1 BRA `(.L_x_15) ;  /* 0x0000000000049947 */ /* 0x000fea0003800000 */
[----:B------:R-:W-:Y:S01]  /*1410*/  BPT.TRAP 0x1 ;  /* 0x000000040000795c */ /* 0x000fe20000300000 */
.L_x_15:
[----:B------:R-:W-:Y:S01]  /*1420*/  ULEA UR6, UR5, UR10, 0x3 ;  /* 0x0000000a05067291 */ /* 0x000fe2000f8e183f */
[----:B------:R-:W-:-:S05]  /*1430*/  IMAD.U32 R19, RZ, RZ, UR4 ;  /* 0x00000004ff137e24 */ /* 0x000fca000f8e00ff */
[----:B------:R-:W-:-:S04]  /*1440*/  SHF.L.U32 R19, R19, 0x1f, RZ ;  /* 0x0000001f13137819 */ /* 0x000fc800000006ff */
[----:B------:R0:W1:Y:S01]  /*1450*/  SYNCS.PHASECHK.TRANS64.TRYWAIT P0, [UR6], R19 ;  /* 0x00000013ff0075a7 */ /* 0x0000620008000146 */
[----:B------:R-:W-:Y:S05]  /*1460*/  @!P1 BRA `(.L_x_16) ;  /* 0x0000000000049947 */ /* 0x000fea0003800000 */
[----:B------:R-:W-:Y:S01]  /*1470*/  BPT.TRAP 0x1 ;  /* 0x000000040000795c */ /* 0x000fe20000300000 */
.L_x_16:
[----:B-1----:R-:W-:Y:S05]  /*1480*/  @P0 BRA `(.L_x_17) ;  /* 0x0000000000080947 */ /* 0x002fea0003800000 */
[----:B------:R-:W1:Y:S02]  /*1490*/  SYNCS.PHASECHK.TRANS64.TRYWAIT P0, [UR6], R19 ;  /* 0x00000013ff0075a7 */ /* 0x000e640008000146 */
[----:B-1----:R-:W-:Y:S05]  /*14a0*/  @!P0 BRA `(.L_x_18) ;  /* 0x0000005800048947 */ /* 0x002fea0003800000 */
.L_x_17:
[----:B------:R-:W-:Y:S01]  /*14b0*/  UIADD3 UR6, UR10, 0x36180, URZ ;  /* 0x000361800a067890 */ /* 0x000fe2000fffe03f */
[----:B------:R-:W-:Y:S01]  /*14c0*/  WARPGROUP.ARRIVE ;  /* 0x00000000000079c5 */ /* 0x000fe20000000000 */
[----:B------:R-:W-:Y:S01]  /*14d0*/  UIMAD UR8, UR5, 0x600, UR11 ;  /* 0x00000600050878a4 */ /* 0x000fe2000f8e020b */
[----:B-1----:R-:W-:Y:S01]  /*14e0*/  CS2R R20, SRZ ;  /* 0x0000000000147805 */ /* 0x002fe2000001ff00 */
[----:B------:R-:W-:Y:S01]  /*14f0*/  USHF.R.U32.HI UR6, URZ, 0x4, UR6 ;  /* 0x000000043f067899 */ /* 0x000fe20008011606 */
[----:B------:R-:W-:Y:S01]  /*1500*/  CS2R R22, SRZ ;  /* 0x0000000000167805 */ /* 0x000fe2000001ff00 */
[----:B------:R-:W-:Y:S01]  /*1510*/  UMOV UR13, 0x80000020 ;  /* 0x80000020000d7882 */ /* 0x000fe20000000000 */
[----:B------:R-:W-:Y:S01]  /*1520*/  UMOV UR15, 0x80000020 ;  /* 0x80000020000f7882 */ /* 0x000fe20000000000 */
[----:B------:R-:W-:Y:S01]  /*1530*/  ULOP3.LUT UR6, UR6, 0x3fff, URZ, 0xc0, !UPT ;  /* 0x00003fff06067892 */ /* 0x000fe2000f8ec03f */
[----:B------:R-:W-:Y:S01]  /*1540*/  CS2R R48, SRZ ;  /* 0x0000000000307805 */ /* 0x000fe2000001ff00 */
[----:B------:R-:W-:Y:S01]  /*1550*/  UMOV UR12, UR8 ;  /* 0x00000008000c7c82 */ /* 0x000fe20008000000 */
[----:B------:R-:W-:Y:S01]  /*1560*/  UIADD3 UR16, UR8, 0x400, URZ ;  /* 0x0000040008107890 */ /* 0x000fe2000fffe03f */
[----:B------:R-:W-:Y:S01]  /*1570*/  CS2R R50, SRZ ;  /* 0x0000000000327805 */ /* 0x000fe2000001ff00 */
[----:B------:R-:W-:Y:S01]  /*1580*/  ULOP3.LUT UR6, UR6, 0x10000, URZ, 0xfc, !UPT ;  /* 0x0001000006067892 */ /* 0x000fe2000f8efc3f */
[----:B------:R-:W-:-:S02]  /*1590*/  CS2R R52, SRZ ;  /* 0x0000000000347805 */ /* 0x000fc4000001ff00 */
[----:B------:R-:W-:Y:S02]  /*15a0*/  CS2R R54, SRZ ;  /* 0x0000000000367805 */ /* 0x000fe4000001ff00 */
[----:B------:R-:W-:Y:S01]  /*15b0*/  CS2R R56, SRZ ;  /* 0x0000000000387805 */ /* 0x000fe2000001ff00 */
[----:B------:R-:W-:Y:S01]  /*15c0*/  ULEA UR7, UR5, UR6, 0x6 ;  /* 0x0000000605077291 */ /* 0x000fe2000f8e303f */
[----:B------:R-:W-:Y:S01]  /*15d0*/  CS2R R58, SRZ ;  /* 0x00000000003a7805 */ /* 0x000fe2000001ff00 */
[----:B------:R-:W-:Y:S01]  /*15e0*/  UIADD3 UR6, UR8, 0x200, URZ ;  /* 0x0000020008067890 */ /* 0x000fe2000fffe03f */
[----:B------:R-:W-:Y:S02]  /*15f0*/  CS2R R60, SRZ ;  /* 0x00000000003c7805 */ /* 0x000fe4000001ff00 */
[----:B------:R-:W-:Y:S02]  /*1600*/  CS2R R62, SRZ ;  /* 0x00000000003e7805 */ /* 0x000fe4000001ff00 */
[----:B------:R-:W-:Y:S01]  /*1610*/  CS2R R64, SRZ ;  /* 0x0000000000407805 */ /* 0x000fe2000001ff00 */
[----:B------:R-:W-:Y:S01]  /*1620*/  IMAD.MOV.U32 R71, RZ, RZ, RZ ;  /* 0x000000ffff477224 */ /* 0x000fe200078e00ff */
[----:B------:R-:W-:Y:S01]  /*1630*/  UMOV UR14, UR7 ;  /* 0x00000007000e7c82 */ /* 0x000fe20008000000 */
[----:B------:R-:W-:Y:S01]  /*1640*/  IMAD.MOV.U32 R73, RZ, RZ, RZ ;  /* 0x000000ffff497224 */ /* 0x000fe200078e00ff */
[----:B------:R-:W-:Y:S01]  /*1650*/  QGMMA.64x16x32.F32.E4M3.E4M3 R40, gdesc[UR12], RZ, !UPT ;  /* 0x002000000c2879f3 */ /* 0x000fe2000c7008ff */
[----:B------:R-:W-:Y:S01]  /*1660*/  UMOV UR12, UR6 ;  /* 0x00000006000c7c82 */ /* 0x000fe20008000000 */
[----:B------:R-:W-:Y:S01]  /*1670*/  UMOV UR13, 0x80000020 ;  /* 0x80000020000d7882 */ /* 0x000fe20000000000 */
[----:B------:R-:W-:Y:S01]  /*1680*/  UMOV UR6, 0x2 ;  /* 0x0000000200067882 */ /* 0x000fe20000000000 */
[----:B------:R-:W-:Y:S01]  /*1690*/  QGMMA.64x16x32.F32.E4M3.E4M3 R32, gdesc[UR12], RZ, !UPT ;  /* 0x002000000c2079f3 */ /* 0x000fe2000c7008ff */
[----:B------:R-:W-:Y:S01]  /*16a0*/  UMOV UR12, UR16 ;  /* 0x00000010000c7c82 */ /* 0x000fe20008000000 */
[----:B------:R-:W-:-:S02]  /*16b0*/  UMOV UR13, 0x80000020 ;  /* 0x80000020000d7882 */ /* 0x000fc40000000000 */
[----:B------:R-:W-:Y:S01]  /*16c0*/  QGMMA.64x16x32.F32.E4M3.E4M3 R24, gdesc[UR12], RZ, !UPT ;  /* 0x002000000c1879f3 */ /* 0x000fe2000c7008ff */
[----:B------:R-:W-:Y:S02]  /*16d0*/  UIADD3 UR12, UR8, 0x2, URZ ;  /* 0x00000002080c7890 */ /* 0x000fe4000fffe03f */
[----:B------:R-:W-:Y:S02]  /*16e0*/  UIADD3 UR14, UR7, 0x2, URZ ;  /* 0x00000002070e7890 */ /* 0x000fe4000fffe03f */
[----:B------:R-:W-:Y:S01]  /*16f0*/  UIADD3 UR7, UR8, 0x202, URZ ;  /* 0x0000020208077890 */ /* 0x000fe2000fffe03f */
[----:B------:R-:W-:Y:S01]  /*1700*/  UMOV UR13, 0x80000020 ;  /* 0x80000020000d7882 */ /* 0x000fe20000000000 */
[----:B------:R-:W-:Y:S01]  /*1710*/  UMOV UR15, 0x80000020 ;  /* 0x80000020000f7882 */ /* 0x000fe20000000000 */
[----:B------:R-:W-:-:S04]  /*1720*/  UIADD3 UR8, UR8, 0x402, URZ ;  /* 0x0000040208087890 */ /* 0x000fc8000fffe03f */
[----:B------:R-:W-:Y:S01]  /*1730*/  QGMMA.64x16x32.F32.E4M3.E4M3 R40, gdesc[UR12], R40 ;  /* 0x002000000c2879f3 */ /* 0x000fe20008700828 */
[----:B------:R-:W-:Y:S01]  /*1740*/  UMOV UR12, UR7 ;  /* 0x00000007000c7c82 */ /* 0x000fe20008000000 */
[----:B------:R-:W-:Y:S01]  /*1750*/  ULDC UR7, c[0x0][0x50c] ;  /* 0x0001430000077ab9 */ /* 0x000fe20000000800 */
[----:B------:R-:W-:Y:S01]  /*1760*/  UMOV UR13, 0x80000020 ;  /* 0x80000020000d7882 */ /* 0x000fe20000000000 */
[----:B------:R-:W-:Y:S01]  /*1770*/  UISETP.NE.AND UP0, UPT, UR7, 0x2, UPT ;  /* 0x000000020700788c */ /* 0x000fe2000bf05270 */
[----:B------:R-:W-:Y:S01]  /*1780*/  QGMMA.64x16x32.F32.E4M3.E4M3 R32, gdesc[UR12], R32 ;  /* 0x002000000c2079f3 */ /* 0x000fe20008700820 */
[----:B------:R-:W-:Y:S01]  /*1790*/  UMOV UR12, UR8 ;  /* 0x00000008000c7c82 */ /* 0x000fe20008000000 */
[----:B------:R-:W-:Y:S01]  /*17a0*/  UMOV UR13, 0x80000020 ;  /* 0x80000020000d7882 */ /* 0x000fe20000000000 */
[----:B------:R-:W-:Y:S01]  /*17b0*/  USEL UR7, URZ, 0x1, UP0 ;  /* 0x000000013f077887 */ /* 0x000fe20008000000 */
[----:B------:R-:W-:Y:S05]  /*17c0*/  QGMMA.64x16x32.F32.E4M3.E4M3 R24, gdesc[UR12], R24, gsb0 ;  /* 0x002000000c1879f3 */ /* 0x000fea0008000818 */
[----:B------:R-:W-:-:S13]  /*17d0*/  ISETP.NE.AND P0, PT, RZ, UR7, PT ;  /* 0x00000007ff007c0c */ /* 0x000fda000bf05270 */
[----:B------:R-:W-:Y:S05]  /*17e0*/  @!P0 BRA `(.L_x_19) ;  /* 0x0000000000688947 */ /* 0x000fea0003800000 */
[----:B------:R-:W-:Y:S02]  /*17f0*/  WARPGROUP.DEPBAR.LE gsb0, 0x0 ;  /* 0x00008000000079c5 */ /* 0x000fe40000010000 */
[----:B------:R-:W-:-:S01]  /*1800*/  FADD R73, RZ, R40 ;  /* 0x00000028ff497221 */ /* 0x000fc20000000000 */
[----:B------:R-:W-:Y:S01]  /*1810*/  FADD R71, RZ, R41 ;  /* 0x00000029ff477221 */ /* 0x000fe20000000000 */
        /* <DEDUP_REMOVED lines=22> */
[----:B------:R-:W-:-:S06]  /*1980*/  UMOV UR6, URZ ;  /* 0x0000003f00067c82 */ /* 0x000fcc0008000000 */
.L_x_19:
[----:B------:R-:W-:-:S04]  /*1990*/  UIADD3 UR12, UR5, 0x1, URZ ;  /* 0x00000001050c7890 */ /* 0x000fc8000fffe03f */
[----:B------:R-:W-:-:S04]  /*19a0*/  UISETP.NE.AND UP0, UPT, UR12, 0x9, UPT ;  /* 0x000000090c00788c */ /* 0x000fc8000bf05270 */
[----:B------:R-:W-:Y:S02]  /*19b0*/  USEL UR8, URZ, 0x1, UP0 ;  /* 0x000000013f087887 */ /* 0x000fe40008000000 */
[----:B------:R-:W-:Y:S02]  /*19c0*/  USEL UR12, UR12, URZ, UP0 ;  /* 0x0000003f0c0c7287 */ /* 0x000fe40008000000 */
[----:B------:R-:W-:-:S06]  /*19d0*/  ULOP3.LUT UR8, UR4, UR8, URZ, 0x3c, !UPT ;  /* 0x0000000804087292 */ /* 0x000fcc000f8e3c3f */
[----:B------:R-:W-:Y:S01]  /*19e0*/  IMAD.U32 R68, RZ, RZ, UR8 ;  /* 0x00000008ff447e24 */ /* 0x000fe2000f8e00ff */
[----:B------:R-:W-:-:S06]  /*19f0*/  UMOV UR8, 0x1 ;  /* 0x0000000100087882 */ /* 0x000fcc0000000000 */
.L_x_14:
[----:B------:R-:W-:-:S04]  /*1a00*/  UISETP.LT.AND UP0, UPT, UR9, 0x1, UPT ;  /* 0x000000010900788c */ /* 0x000fc8000bf01270 */
[----:B------:R-:W-:-:S04]  /*1a10*/  USEL UR13, UR9, 0x1, UP0 ;  /* 0x00000001090d7887 */ /* 0x000fc80008000000 */
[----:B------:R-:W-:-:S04]  /*1a20*/  UIADD3 UR13, UR9, -UR13, URZ ;  /* 0x8000000d090d7290 */ /* 0x000fc8000fffe03f */
[----:B------:R-:W-:-:S06]  /*1a30*/  UISETP.GE.AND UP0, UPT, UR13, 0x1, UPT ;  /* 0x000000010d00788c */ /* 0x000fcc000bf06270 */
[----:B------:R-:W-:-:S13]  /*1a40*/  PLOP3.LUT P0, PT, PT, PT, UP0, 0x80, 0x0 ;  /* 0x000000000000781c */ /* 0x000fda0003f0f008 */
[----:B------:R-:W-:Y:S05]  /*1a50*/  @!P0 BRA `(.L_x_20) ;  /* 0x0000000400a88947 */ /* 0x000fea0003800000 */
[----:B0-----:R-:W-:Y:S01]  /*1a60*/  IMAD.U32 R19, RZ, RZ, UR13 ;  /* 0x0000000dff137e24 */ /* 0x001fe2000f8e00ff */
[----:B------:R-:W-:Y:S01]  /*1a70*/  UMOV UR13, UR5 ;  /* 0x00000005000d7c82 */ /* 0x000fe20008000000 */
[----:B------:R-:W-:-:S05]  /*1a80*/  ULDC UR22, c[0x0][0x50c] ;  /* 0x0001430000167ab9 */ /* 0x000fca0000000800 */
.L_x_28:
[----:B------:R-:W-:-:S13]  /*1a90*/  ISETP.NE.AND P1, PT, R70, 0x3, PT ;  /* 0x000000034600780c */ /* 0x000fda0003f25270 */
[----:B01----:R-:W-:Y:S05]  /*1aa0*/  @!P1 BRA `(.L_x_21) ;  /* 0x0000000000049947 */ /* 0x003fea0003800000 */
[----:B------:R-:W-:Y:S01]  /*1ab0*/  BPT.TRAP 0x1 ;  /* 0x000000040000795c */ /* 0x000fe20000300000 */
.L_x_21:
[----:B------:R-:W0:Y:S01]  /*1ac0*/  S2UR UR14, SR_CgaCtaId ;  /* 0x00000000000e79c3 */ /* 0x000e220000008800 */
[----:B------:R-:W-:Y:S01]  /*1ad0*/  UMOV UR10, 0x400 ;  /* 0x00000400000a7882 */ /* 0x000fe20000000000 */
[----:B------:R-:W-:Y:S01]  /*1ae0*/  SHF.L.U32 R66, R68, 0x1f, RZ ;  /* 0x0000001f44427819 */ /* 0x000fe200000006ff */
[----:B0-----:R-:W-:-:S04]  /*1af0*/  ULEA UR10, UR14, UR10, 0x18 ;  /* 0x0000000a0e0a7291 */ /* 0x001fc8000f8ec03f */
[----:B------:R-:W-:-:S09]  /*1b00*/  ULEA UR14, UR12, UR10, 0x3 ;  /* 0x0000000a0c0e7291 */ /* 0x000fd2000f8e183f */
[----:B------:R0:W1:Y:S01]  /*1b10*/  SYNCS.PHASECHK.TRANS64.TRYWAIT P0, [UR14], R66 ;  /* 0x00000042ff0075a7 */ /* 0x000062000800014e */
[----:B------:R-:W-:Y:S05]  /*1b20*/  @!P1 BRA `(.L_x_22) ;  /* 0x0000000000049947 */ /* 0x000fea0003800000 */
[----:B------:R-:W-:Y:S01]  /*1b30*/  BPT.TRAP 0x1 ;  /* 0x000000040000795c */ /* 0x000fe20000300000 */
.L_x_22:
[----:B-1----:R-:W-:Y:S05]  /*1b40*/  @P0 BRA `(.L_x_23) ;  /* 0x0000000000080947 */ /* 0x002fea0003800000 */
[----:B------:R-:W1:Y:S02]  /*1b50*/  SYNCS.PHASECHK.TRANS64.TRYWAIT P0, [UR14], R66 ;  /* 0x00000042ff0075a7 */ /* 0x000e64000800014e */
[----:B-1----:R-:W-:Y:S05]  /*1b60*/  @!P0 BRA `(.L_x_24) ;  /* 0x00000050006c8947 */ /* 0x002fea0003800000 */
.L_x_23:
[----:B------:R-:W-:Y:S01]  /*1b70*/  UIADD3 UR14, UR10, 0x36180, URZ ;  /* 0x000361800a0e7890 */ /* 0x000fe2000fffe03f */
[----:B------:R-:W-:Y:S01]  /*1b80*/  WARPGROUP.ARRIVE ;  /* 0x00000000000079c5 */ /* 0x000fe20000000000 */
[----:B------:R-:W-:Y:S02]  /*1b90*/  UISETP.NE.AND UP0, UPT, UR7, URZ, UPT ;  /* 0x0000003f0700728c */ /* 0x000fe4000bf05270 */
[----:B------:R-:W-:Y:S02]  /*1ba0*/  USHF.R.U32.HI UR14, URZ, 0x4, UR14 ;  /* 0x000000043f0e7899 */ /* 0x000fe4000801160e */
[----:B------:R-:W-:Y:S02]  /*1bb0*/  USEL UR8, UR8, URZ, !UP0 ;  /* 0x0000003f08087287 */ /* 0x000fe4000c000000 */
[----:B------:R-:W-:Y:S02]  /*1bc0*/  ULOP3.LUT UR14, UR14, 0x3fff, URZ, 0xc0, !UPT ;  /* 0x00003fff0e0e7892 */ /* 0x000fe4000f8ec03f */
[----:B------:R-:W-:-:S02]  /*1bd0*/  UISETP.NE.U32.AND UP0, UPT, UR8, URZ, UPT ;  /* 0x0000003f0800728c */ /* 0x000fc4000bf05070 */
[----:B------:R-:W-:Y:S02]  /*1be0*/  ULOP3.LUT UR7, UR14, 0x10000, URZ, 0xfc, !UPT ;  /* 0x000100000e077892 */ /* 0x000fe4000f8efc3f */
[----:B------:R-:W-:Y:S02]  /*1bf0*/  UIMAD UR8, UR12, 0x600, UR11 ;  /* 0x000006000c0878a4 */ /* 0x000fe4000f8e020b */
[----:B------:R-:W-:Y:S02]  /*1c00*/  ULEA UR7, UR12, UR7, 0x6 ;  /* 0x000000070c077291 */ /* 0x000fe4000f8e303f */
[----:B------:R-:W-:Y:S02]  /*1c10*/  UIADD3 UR14, UR8, 0x200, URZ ;  /* 0x00000200080e7890 */ /* 0x000fe4000fffe03f */
[----:B------:R-:W-:Y:S02]  /*1c20*/  UIADD3 UR15, UR8, 0x400, URZ ;  /* 0x00000400080f7890 */ /* 0x000fe4000fffe03f */
[----:B------:R-:W-:Y:S01]  /*1c30*/  UMOV UR16, UR8 ;  /* 0x0000000800107c82 */ /* 0x000fe20008000000 */
[----:B------:R-:W-:Y:S01]  /*1c40*/  UMOV UR17, 0x80000020 ;  /* 0x8000002000117882 */ /* 0x000fe20000000000 */
[----:B------:R-:W-:Y:S01]  /*1c50*/  UMOV UR18, UR7 ;  /* 0x0000000700127c82 */ /* 0x000fe20008000000 */
[----:B------:R-:W-:Y:S01]  /*1c60*/  UMOV UR19, 0x80000020 ;  /* 0x8000002000137882 */ /* 0x000fe20000000000 */
[----:B------:R-:W-:Y:S01]  /*1c70*/  UIADD3 UR6, UR6, 0x2, URZ ;  /* 0x0000000206067890 */ /* 0x000fe2000fffe03f */
[----:B------:R-:W-:Y:S01]  /*1c80*/  QGMMA.64x16x32.F32.E4M3.E4M3 R40, gdesc[UR16], R40, UP0 ;  /* 0x00200000102879f3 */ /* 0x000fe2000bf00828 */
[----:B------:R-:W-:Y:S01]  /*1c90*/  UMOV UR16, UR14 ;  /* 0x0000000e00107c82 */ /* 0x000fe20008000000 */
[----:B------:R-:W-:-:S02]  /*1ca0*/  UMOV UR17, 0x80000020 ;  /* 0x8000002000117882 */ /* 0x000fc40000000000 */
[----:B------:R-:W-:Y:S01]  /*1cb0*/  QGMMA.64x16x32.F32.E4M3.E4M3 R32, gdesc[UR16], R32, UP0 ;  /* 0x00200000102079f3 */ /* 0x000fe2000bf00820 */
[----:B------:R-:W-:Y:S01]  /*1cc0*/  UMOV UR16, UR15 ;  /* 0x0000000f00107c82 */ /* 0x000fe20008000000 */
[----:B------:R-:W-:Y:S02]  /*1cd0*/  UMOV UR17, 0x80000020 ;  /* 0x8000002000117882 */ /* 0x000fe40000000000 */
[----:B------:R-:W-:Y:S01]  /*1ce0*/  QGMMA.64x16x32.F32.E4M3.E4M3 R24, gdesc[UR16], R24, UP0 ;  /* 0x00200000101879f3 */ /* 0x000fe2000bf00818 */
[----:B------:R-:W-:Y:S02]  /*1cf0*/  UIADD3 UR16, UR8, 0x2, URZ ;  /* 0x0000000208107890 */ /* 0x000fe4000fffe03f */
[----:B------:R-:W-:Y:S02]  /*1d00*/  UIADD3 UR18, UR7, 0x2, URZ ;  /* 0x0000000207127890 */ /* 0x000fe4000fffe03f */
[----:B------:R-:W-:Y:S02]  /*1d10*/  UIADD3 UR7, UR8, 0x202, URZ ;  /* 0x0000020208077890 */ /* 0x000fe4000fffe03f */
[----:B------:R-:W-:Y:S01]  /*1d20*/  UIADD3 UR8, UR8, 0x402, URZ ;  /* 0x0000040208087890 */ /* 0x000fe2000fffe03f */
[----:B------:R-:W-:Y:S01]  /*1d30*/  UMOV UR17, 0x80000020 ;  /* 0x8000002000117882 */ /* 0x000fe20000000000 */
[----:B------:R-:W-:Y:S01]  /*1d40*/  UMOV UR19, 0x80000020 ;  /* 0x8000002000137882 */ /* 0x000fe20000000000 */
[----:B------:R-:W-:-:S02]  /*1d50*/  UISETP.NE.AND UP0, UPT, UR6, UR22, UPT ;  /* 0x000000160600728c */ /* 0x000fc4000bf05270 */
[----:B------:R-:W-:Y:S01]  /*1d60*/  QGMMA.64x16x32.F32.E4M3.E4M3 R40, gdesc[UR16], R40 ;  /* 0x00200000102879f3 */ /* 0x000fe20008700828 */
[----:B------:R-:W-:Y:S01]  /*1d70*/  UMOV UR16, UR7 ;  /* 0x0000000700107c82 */ /* 0x000fe20008000000 */
[----:B------:R-:W-:Y:S01]  /*1d80*/  UMOV UR17, 0x80000020 ;  /* 0x8000002000117882 */ /* 0x000fe20000000000 */
[----:B------:R-:W-:Y:S01]  /*1d90*/  USEL UR7, URZ, 0x1, UP0 ;  /* 0x000000013f077887 */ /* 0x000fe20008000000 */
[----:B------:R-:W-:Y:S01]  /*1da0*/  QGMMA.64x16x32.F32.E4M3.E4M3 R32, gdesc[UR16], R32 ;  /* 0x00200000102079f3 */ /* 0x000fe20008700820 */
[----:B------:R-:W-:Y:S01]  /*1db0*/  UMOV UR16, UR8 ;  /* 0x0000000800107c82 */ /* 0x000fe20008000000 */
[----:B------:R-:W-:Y:S02]  /*1dc0*/  UMOV UR17, 0x80000020 ;  /* 0x8000002000117882 */ /* 0x000fe40000000000 */
[----:B------:R-:W-:Y:S01]  /*1dd0*/  QGMMA.64x16x32.F32.E4M3.E4M3 R24, gdesc[UR16], R24, gsb0 ;  /* 0x00200000101879f3 */ /* 0x000fe20008000818 */
[----:B------:R-:W-:Y:S02]  /*1de0*/  ISETP.NE.AND P0, PT, RZ, UR7, PT ;  /* 0x00000007ff007c0c */ /* 0x000fe4000bf05270 */
[----:B------:R-:W-:-:S11]  /*1df0*/  WARPGROUP.DEPBAR.LE gsb0, 0x1 ;  /* 0x00008000000079c5 */ /* 0x000fd60000010100 */
[----:B------:R-:W-:Y:S05]  /*1e00*/  @!P0 BRA `(.L_x_25) ;  /* 0x0000000000688947 */ /* 0x000fea0003800000 */
[----:B------:R-:W-:Y:S02]  /*1e10*/  WARPGROUP.DEPBAR.LE gsb0, 0x0 ;  /* 0x00008000000079c5 */ /* 0x000fe40000010000 */
[----:B------:R-:W-:-:S01]  /*1e20*/  FADD R73, R40, R73 ;  /* 0x0000004928497221 */ /* 0x000fc20000000000 */
[----:B------:R-:W-:Y:S01]  /*1e30*/  FADD R71, R41, R71 ;  /* 0x0000004729477221 */ /* 0x000fe20000000000 */
        /* <DEDUP_REMOVED lines=22> */
[----:B------:R-:W-:-:S06]  /*1fa0*/  UMOV UR6, URZ ;  /* 0x0000003f00067c82 */ /* 0x000fcc0008000000 */
.L_x_25:
[----:B------:R-:W-:Y:S05]  /*1fb0*/  @!P1 BRA `(.L_x_26) ;  /* 0x0000000000049947 */ /* 0x000fea0003800000 */
[----:B------:R-:W-:Y:S01]  /*1fc0*/  BPT.TRAP 0x1 ;  /* 0x000000040000795c */ /* 0x000fe20000300000 */
.L_x_26:
[----:B------:R-:W-:Y:S01]  /*1fd0*/  ULEA UR8, UR13, UR10, 0x3 ;  /* 0x0000000a0d087291 */ /* 0x000fe2000f8e183f */
[----:B------:R-:W-:-:S03]  /*1fe0*/  ISETP.GT.U32.AND P0, PT, R0, 0x1, PT ;  /* 0x000000010000780c */ /* 0x000fc60003f04070 */
[----:B------:R-:W-:-:S04]  /*1ff0*/  UIADD3 UR8, UR8, 0x48, URZ ;  /* 0x0000004808087890 */ /* 0x000fc8000fffe03f */
[----:B------:R-:W-:-:S09]  /*2000*/  UPRMT UR8, URZ, 0x654, UR8 ;  /* 0x000006543f087896 */ /* 0x000fd20008000008 */
[----:B------:R-:W-:Y:S01]  /*2010*/  SYNCS.ARRIVE.TRANS64.RED.A1T0 RZ, [UR8], RZ ;  /* 0x000000ffffff79a7 */ /* 0x000fe20008100408 */
[----:B------:R-:W-:Y:S05]  /*2020*/  @P0 BRA `(.L_x_27) ;  /* 0x0000000000040947 */ /* 0x000fea0003800000 */
[----:B------:R-:W-:Y:S01]  /*2030*/  BPT.TRAP 0x1 ;  /* 0x000000040000795c */ /* 0x000fe20000300000 */
.L_x_27:
[----:B------:R-:W-:Y:S01]  /*2040*/  UIADD3 UR12, UR12, 0x1, URZ ;  /* 0x000000010c0c7890 */ /* 0x000fe2000fffe03f */
[C---:B------:R-:W-:Y:S01]  /*2050*/  ISETP.GT.AND P0, PT, R19.reuse, 0x1, PT ;  /* 0x000000011300780c */ /* 0x040fe20003f04270 */
[----:B------:R-:W-:Y:S01]  /*2060*/  UIADD3 UR13, UR13, 0x1, URZ ;  /* 0x000000010d0d7890 */ /* 0x000fe2000fffe03f */
[----:B------:R-:W-:Y:S01]  /*2070*/  VIADD R19, R19, 0xffffffff ;  /* 0xffffffff13137836 */ /* 0x000fe20000000000 */
[----:B------:R-:W-:Y:S02]  /*2080*/  UISETP.NE.AND UP0, UPT, UR12, 0x9, UPT ;  /* 0x000000090c00788c */ /* 0x000fe4000bf05270 */
[----:B------:R-:W-:Y:S02]  /*2090*/  UISETP.NE.AND UP1, UPT, UR13, 0x9, UPT ;  /* 0x000000090d00788c */ /* 0x000fe4000bf25270 */
[----:B------:R-:W-:Y:S02]  /*20a0*/  USEL UR8, URZ, 0x1, UP0 ;  /* 0x000000013f087887 */ /* 0x000fe40008000000 */
[----:B------:R-:W-:-:S02]  /*20b0*/  USEL UR12, UR12, URZ, UP0 ;  /* 0x0000003f0c0c7287 */ /* 0x000fc40008000000 */
[----:B------:R-:W-:Y:S02]  /*20c0*/  USEL UR13, UR13, URZ, UP1 ;  /* 0x0000003f0d0d7287 */ /* 0x000fe40008800000 */
[----:B------:R-:W-:Y:S01]  /*20d0*/  LOP3.LUT R68, R68, UR8, RZ, 0x3c, !PT ;  /* 0x0000000844447c12 */ /* 0x000fe2000f8e3cff */
[----:B------:R-:W-:Y:S01]  /*20e0*/  UMOV UR8, 0x1 ;  /* 0x0000000100087882 */ /* 0x000fe20000000000 */
[----:B------:R-:W-:Y:S08]  /*20f0*/  @P0 BRA `(.L_x_28) ;  /* 0xfffffff800640947 */ /* 0x000ff0000383ffff */
.L_x_20:
[----:B------:R-:W-:Y:S01]  /*2100*/  UISETP.NE.AND UP0, UPT, UR6, URZ, UPT ;  /* 0x0000003f0600728c */ /* 0x000fe2000bf05270 */
[----:B0-----:R-:W0:Y:S03]  /*2110*/  LDC R19, c[0x0][0x28c] ;  /* 0x0000a300ff137b82 */ /* 0x001e260000000800 */
[----:B------:R-:W-:-:S06]  /*2120*/  USEL UR6, URZ, 0x1, !UP0 ;  /* 0x000000013f067887 */ /* 0x000fcc000c000000 */
[----:B------:R-:W-:Y:S02]  /*2130*/  ISETP.NE.AND P0, PT, RZ, UR6, PT ;  /* 0x00000006ff007c0c */ /* 0x000fe4000bf05270 */
[----:B0-----:R-:W-:-:S11]  /*2140*/  ISETP.GE.AND P1, PT, R19, 0x1, PT ;  /* 0x000000011300780c */ /* 0x001fd60003f26270 */
[----:B------:R-:W-:Y:S05]  /*2150*/  @!P0 BRA `(.L_x_29) ;  /* 0x0000000000648947 */ /* 0x000fea0003800000 */
[----:B------:R-:W-:Y:S02]  /*2160*/  WARPGROUP.DEPBAR.LE gsb0, 0x0 ;  /* 0x00008000000079c5 */ /* 0x000fe40000010000 */
[----:B------:R-:W-:Y:S01]  /*2170*/  FADD R73, R40, R73 ;  /* 0x0000004928497221 */ /* 0x000fe20000000000 */
        /* <DEDUP_REMOVED lines=22> */
[----:B------:R-:W-:-:S07]  /*22e0*/  FADD R20, R20, R31 ;  /* 0x0000001f14147221 */ /* 0x000fce0000000000 */
.L_x_29:
[----:B------:R-:W-:Y:S02]  /*22f0*/  WARPGROUP.DEPBAR.LE gsb0, 0x0 ;  /* 0x00008000000079c5 */ /* 0x000fe40000010000 */
[----:B------:R-:W-:Y:S05]  /*2300*/  @!P1 BRA `(.L_x_30) ;  /* 0x0000000000409947 */ /* 0x000fea0003800000 */
[----:B------:R-:W-:-:S13]  /*2310*/  ISETP.NE.AND P0, PT, R70, 0x3, PT ;  /* 0x000000034600780c */ /* 0x000fda0003f05270 */
[----:B------:R-:W-:Y:S05]  /*2320*/  @!P0 BRA `(.L_x_31) ;  /* 0x0000000000048947 */ /* 0x000fea0003800000 */
[----:B------:R-:W-:Y:S01]  /*2330*/  BPT.TRAP 0x1 ;  /* 0x000000040000795c */ /* 0x000fe20000300000 */
.L_x_31:
[----:B------:R-:W-:Y:S01]  /*2340*/  UISETP.LT.AND UP0, UPT, UR9, 0x1, UPT ;  /* 0x000000010900788c */ /* 0x000fe2000bf01270 */
[----:B------:R-:W-:-:S03]  /*2350*/  ISETP.GT.U32.AND P0, PT, R0, 0x1, PT ;  /* 0x000000010000780c */ /* 0x000fc60003f04070 */
[----:B------:R-:W-:-:S04]  /*2360*/  USEL UR8, UR9, 0x1, UP0 ;  /* 0x0000000109087887 */ /* 0x000fc80008000000 */
[----:B------:R-:W-:-:S04]  /*2370*/  UIADD3 UR8, UR5, UR9, -UR8 ;  /* 0x0000000905087290 */ /* 0x000fc8000fffe808 */
[----:B------:R-:W-:-:S04]  /*2380*/  UIMAD.WIDE.U32 UR6, UR8, 0x38e38e39, URZ ;  /* 0x38e38e39080678a5 */ /* 0x000fc8000f8e003f */
[----:B------:R-:W-:-:S04]  /*2390*/  USHF.R.U32.HI UR6, URZ, 0x1, UR7 ;  /* 0x000000013f067899 */ /* 0x000fc80008011607 */
[----:B------:R-:W-:-:S04]  /*23a0*/  UIMAD UR8, UR6, -0x9, UR8 ;  /* 0xfffffff7060878a4 */ /* 0x000fc8000f8e0208 */
[----:B------:R-:W-:-:S04]  /*23b0*/  ULEA UR8, UR8, UR10, 0x3 ;  /* 0x0000000a08087291 */ /* 0x000fc8000f8e183f */
[----:B------:R-:W-:-:S04]  /*23c0*/  UIADD3 UR8, UR8, 0x48, URZ ;  /* 0x0000004808087890 */ /* 0x000fc8000fffe03f */
[----:B------:R-:W-:-:S09]  /*23d0*/  UPRMT UR8, URZ, 0x654, UR8 ;  /* 0x000006543f087896 */ /* 0x000fd20008000008 */
[----:B------:R-:W-:Y:S01]  /*23e0*/  SYNCS.ARRIVE.TRANS64.RED.A1T0 RZ, [UR8], RZ ;  /* 0x000000ffffff79a7 */ /* 0x000fe20008100408 */
[----:B------:R-:W-:Y:S05]  /*23f0*/  @P0 BRA `(.L_x_30) ;  /* 0x0000000000040947 */ /* 0x000fea0003800000 */
[----:B------:R-:W-:Y:S01]  /*2400*/  BPT.TRAP 0x1 ;  /* 0x000000040000795c */ /* 0x000fe20000300000 */
.L_x_30:
[----:B------:R-:W0:Y:S01]  /*2410*/  LDC R27, c[0x0][0x288] ;  /* 0x0000a200ff1b7b82 */ /* 0x000e220000000800 */
[C---:B------:R-:W-:Y:S01]  /*2420*/  LOP3.LUT R19, R7.reuse, 0x60, RZ, 0xc0, !PT ;  /* 0x0000006007137812 */ /* 0x040fe200078ec0ff */
[----:B------:R-:W-:Y:S01]  /*2430*/  IMAD.SHL.U32 R25, R18, 0x10, RZ ;  /* 0x0000001012197824 */ /* 0x000fe200078e00ff */
[C---:B------:R-:W-:Y:S01]  /*2440*/  LOP3.LUT R18, R7.reuse, 0x3, RZ, 0xc0, !PT ;  /* 0x0000000307127812 */ /* 0x040fe200078ec0ff */
[----:B------:R-:W-:Y:S01]  /*2450*/  IMAD.SHL.U32 R30, R7, 0x2, RZ ;  /* 0x00000002071e7824 */ /* 0x000fe200078e00ff */
[----:B------:R-:W-:Y:S01]  /*2460*/  SHF.R.U32.HI R24, RZ, 0x1, R19 ;  /* 0x00000001ff187819 */ /* 0x000fe20000011613 */
[----:B------:R-:W-:Y:S01]  /*2470*/  UIADD3 UR5, UR9, UR5, URZ ;  /* 0x0000000509057290 */ /* 0x000fe2000fffe03f */
[----:B------:R-:W-:Y:S01]  /*2480*/  SHF.R.S32.HI R32, RZ, 0x1f, R69 ;  /* 0x0000001fff207819 */ /* 0x000fe20000011445 */
[----:B------:R-:W-:Y:S01]  /*2490*/  UISETP.GE.U32.AND UP1, UPT, UR9, 0x9, UPT ;  /* 0x000000090900788c */ /* 0x000fe2000bf26070 */
[----:B------:R-:W-:Y:S01]  /*24a0*/  LOP3.LUT R30, R25, 0x6, R30, 0xf8, !PT ;  /* 0x00000006191e7812 */ /* 0x000fe200078ef81e */
[----:B------:R-:W-:Y:S01]  /*24b0*/  UISETP.GT.U32.AND UP0, UPT, UR5, 0x8, UPT ;  /* 0x000000080500788c */ /* 0x000fe2000bf04070 */
[----:B------:R-:W-:Y:S01]  /*24c0*/  ULDC.64 UR6, c[0x0][0x5d0] ;  /* 0x0001740000067ab9 */ /* 0x000fe20000000a00 */
[----:B------:R-:W-:Y:S01]  /*24d0*/  ULDC UR10, c[0x0][0x284] ;  /* 0x0000a100000a7ab9 */ /* 0x000fe20000000800 */
[----:B------:R-:W-:Y:S01]  /*24e0*/  SHF.R.S32.HI R31, RZ, 0x1f, R30 ;  /* 0x0000001fff1f7819 */ /* 0x000fe2000001141e */
[----:B------:R-:W-:Y:S01]  /*24f0*/  IMAD R26, R32, UR6, RZ ;  /* 0x00000006201a7c24 */ /* 0x000fe2000f8e02ff */
[----:B------:R-:W-:Y:S01]  /*2500*/  UISETP.LT.U32.AND UP0, UPT, UR9, 0x9, UP0 ;  /* 0x000000090900788c */ /* 0x000fe20008701070 */
[----:B------:R-:W-:-:S02]  /*2510*/  ULDC.64 UR12, c[0x0][0x5c8] ;  /* 0x00017200000c7ab9 */ /* 0x000fc40000000a00 */
[----:B------:R-:W-:Y:S01]  /*2520*/  IMAD R33, R69, UR7, R26 ;  /* 0x0000000745217c24 */ /* 0x000fe2000f8e021a */
[----:B------:R-:W-:Y:S01]  /*2530*/  USEL UR8, URZ, 0x1, !UP0 ;  /* 0x000000013f087887 */ /* 0x000fe2000c000000 */
[----:B0-----:R-:W-:Y:S01]  /*2540*/  IMAD R28, R18, -0x2, R27 ;  /* 0xfffffffe121c7824 */ /* 0x001fe200078e021b */
[----:B------:R-:W-:Y:S01]  /*2550*/  ISETP.GE.AND P0, PT, R25, R27, PT ;  /* 0x0000001b1900720c */ /* 0x000fe20003f06270 */
[----:B------:R-:W-:Y:S01]  /*2560*/  IMAD.WIDE.U32 R18, R69, UR6, R30 ;  /* 0x0000000645127c25 */ /* 0x000fe2000f8e001e */
[----:B------:R-:W-:Y:S01]  /*2570*/  IADD3 R27, RZ, -R24, -R11 ;  /* 0x80000018ff1b7210 */ /* 0x000fe20007ffe80b */
[----:B------:R-:W-:Y:S02]  /*2580*/  @UP1 UIMAD.WIDE.U32 UR6, UR5, 0x38e38e39, URZ ;  /* 0x38e38e39050618a5 */ /* 0x000fe4000f8e003f */
[C---:B------:R-:W-:Y:S01]  /*2590*/  IMAD R24, R67.reuse, 0x180, RZ ;  /* 0x0000018043187824 */ /* 0x040fe200078e02ff */
[----:B------:R-:W-:Y:S01]  /*25a0*/  ULOP3.LUT UR4, UR4, UR8, URZ, 0x3c, !UPT ;  /* 0x0000000804047292 */ /* 0x000fe2000f8e3c3f */
[----:B------:R-:W-:Y:S01]  /*25b0*/  IMAD R29, R6, -0x40, R27 ;  /* 0xffffffc0061d7824 */ /* 0x000fe200078e021b */
[----:B------:R-:W-:Y:S01]  /*25c0*/  @UP1 USHF.R.U32.HI UR6, URZ, 0x1, UR7 ;  /* 0x000000013f061899 */ /* 0x000fe20008011607 */
[----:B------:R-:W-:Y:S01]  /*25d0*/  IMAD.WIDE R26, R67, 0x180, R2 ;  /* 0x00000180431a7825 */ /* 0x000fe200078e0202 */
[----:B------:R-:W-:-:S02]  /*25e0*/  ISETP.GE.OR P0, PT, R24, UR10, P0 ;  /* 0x0000000a18007c0c */ /* 0x000fc40008706670 */
[----:B------:R-:W-:Y:S01]  /*25f0*/  IADD3 R29, -R24, UR10, R29 ;  /* 0x0000000a181d7c10 */ /* 0x000fe2000fffe11d */
[----:B------:R-:W-:Y:S01]  /*2600*/  IMAD.IADD R19, R19, 0x1, R33 ;  /* 0x0000000113137824 */ /* 0x000fe200078e0221 */
[----:B------:R-:W-:Y:S01]  /*2610*/  @UP1 ULOP3.LUT UR4, UR4, 0x1, UR6, 0x78, !UPT ;  /* 0x0000000104041892 */ /* 0x000fe2000f8e7806 */
[----:B------:R-:W-:Y:S02]  /*2620*/  IMAD R33, R27, UR12, RZ ;  /* 0x0000000c1b217c24 */ /* 0x000fe4000f8e02ff */
[----:B------:R-:W-:-:S04]  /*2630*/  IMAD.WIDE.U32 R18, R26, UR12, R18 ;  /* 0x0000000c1a127c25 */ /* 0x000fc8000f8e0012 */
[----:B------:R-:W-:Y:S02]  /*2640*/  IMAD R33, R26, UR13, R33 ;  /* 0x0000000d1a217c24 */ /* 0x000fe4000f8e0221 */
[----:B------:R-:W-:Y:S02]  /*2650*/  IMAD.IADD R25, R28, 0x1, -R25 ;  /* 0x000000011c197824 */ /* 0x000fe400078e0a19 */
[----:B------:R-:W-:Y:S01]  /*2660*/  IMAD.MOV.U32 R24, RZ, RZ, -0x1 ;  /* 0xffffffffff187424 */ /* 0x000fe200078e00ff */
[----:B------:R-:W-:Y:S06]  /*2670*/  @P0 BRA `(.L_x_32) ;  /* 0x0000002400940947 */ /* 0x000fec0003800000 */
[----:B---3-5:R-:W-:Y:S01]  /*2680*/  FSETP.NEU.AND P0, PT, R5, RZ, PT ;  /* 0x000000ff0500720b */ /* 0x028fe20003f0d000 */
[----:B------:R-:W-:Y:S01]  /*2690*/  BSSY B0, `(.L_x_32) ;  /* 0x0000263000007945 */ /* 0x000fe20003800000 */
[----:B------:R-:W-:-:S11]  /*26a0*/  IMAD.IADD R28, R19, 0x1, R33 ;  /* 0x00000001131c7824 */ /* 0x000fd600078e0221 */
[----:B------:R-:W-:Y:S05]  /*26b0*/  @!P0 BRA `(.L_x_33) ;  /* 0x0000001800088947 */ /* 0x000fea0003800000 */
[----:B------:R-:W-:Y:S01]  /*26c0*/  ULDC.64 UR6, c[0x0][0x5b8] ;  /* 0x00016e0000067ab9 */ /* 0x000fe20000000a00 */
[----:B------:R-:W-:Y:S01]  /*26d0*/  ISETP.GE.AND P1, PT, R29, 0x1, PT ;  /* 0x000000011d00780c */ /* 0x000fe20003f26270 */
[----:B------:R-:W-:Y:S01]  /*26e0*/  IMAD R32, R32, UR6, RZ ;  /* 0x0000000620207c24 */ /* 0x000fe2000f8e02ff */
[----:B------:R-:W-:Y:S01]  /*26f0*/  ULDC.64 UR10, c[0x0][0x5a8] ;  /* 0x00016a00000a7ab9 */ /* 0x000fe20000000a00 */
[----:B------:R-:W-:Y:S01]  /*2700*/  IMAD.WIDE.U32 R30, R69, UR6, R30 ;  /* 0x00000006451e7c25 */ /* 0x000fe2000f8e001e */
[----:B------:R-:W-:-:S03]  /*2710*/  ISETP.LT.OR P3, PT, R25, 0x1, !P1 ;  /* 0x000000011900780c */ /* 0x000fc60004f61670 */
[----:B------:R-:W-:Y:S01]  /*2720*/  IMAD R69, R69, UR7, R32 ;  /* 0x0000000745457c24 */ /* 0x000fe2000f8e0220 */
[----:B------:R-:W-:Y:S02]  /*2730*/  ULDC.64 UR6, c[0x0][0x5b0] ;  /* 0x00016c0000067ab9 */ /* 0x000fe40000000a00 */
[----:B------:R-:W-:Y:S02]  /*2740*/  IMAD R35, R27, UR6, RZ ;  /* 0x000000061b237c24 */ /* 0x000fe4000f8e02ff */
[----:B------:R-:W-:Y:S02]  /*2750*/  IMAD.IADD R31, R31, 0x1, R69 ;  /* 0x000000011f1f7824 */ /* 0x000fe400078e0245 */
[C---:B------:R-:W-:Y:S02]  /*2760*/  IMAD R35, R26.reuse, UR7, R35 ;  /* 0x000000071a237c24 */ /* 0x040fe4000f8e0223 */
[----:B------:R-:W-:Y:S01]  /*2770*/  IMAD.WIDE.U32 R32, R26, UR6, R30 ;  /* 0x000000061a207c25 */ /* 0x000fe2000f8e001e */
[----:B------:R-:W0:Y:S02]  /*2780*/  @!P3 LDC.64 R38, c[0x0][0x5c0] ;  /* 0x00017000ff26bb82 */ /* 0x000e240000000a00 */
[----:B------:R-:W-:-:S02]  /*2790*/  IADD3 R34, P0, R32, UR10, RZ ;  /* 0x0000000a20227c10 */ /* 0x000fc4000ff1e0ff */
[----:B------:R-:W-:Y:S02]  /*27a0*/  PRMT R32, RZ, 0x7610, R32 ;  /* 0x00007610ff207816 */ /* 0x000fe40000000020 */
[----:B------:R-:W-:-:S05]  /*27b0*/  IADD3.X R35, R33, UR11, R35, P0, !PT ;  /* 0x0000000b21237c10 */ /* 0x000fca00087fe423 */
[----:B------:R-:W3:Y:S01]  /*27c0*/  @!P3 LDG.E.U8 R32, desc[UR20][R34.64] ;  /* 0x000000142220b981 */ /* 0x000ee2000c1e1100 */
[----:B------:R-:W-:-:S13]  /*27d0*/  ISETP.LT.OR P2, PT, R25, 0x2, !P1 ;  /* 0x000000021900780c */ /* 0x000fda0004f41670 */
[----:B------:R-:W4:Y:S01]  /*27e0*/  @!P2 LDC.64 R42, c[0x0][0x5c0] ;  /* 0x00017000ff2aab82 */ /* 0x000f220000000a00 */
[----:B---3--:R-:W-:-:S04]  /*27f0*/  LOP3.LUT R32, R32, 0xff, RZ, 0xc0, !PT ;  /* 0x000000ff20207812 */ /* 0x008fc800078ec0ff */
[----:B------:R-:W-:-:S05]  /*2800*/  F2FP.F16.E4M3.UNPACK_B R32, R32 ;  /* 0x00000020ff20723e */ /* 0x000fca00020006ff */
[----:B------:R-:W-:-:S05]  /*2810*/  HADD2.F32 R32, -RZ, R32.H0_H0 ;  /* 0x20000020ff207230 */ /* 0x000fca0000004100 */
[----:B------:R-:W-:Y:S01]  /*2820*/  FMUL R36, R32, R5 ;  /* 0x0000000520247220 */ /* 0x000fe20000400000 */
[----:B0-----:R-:W-:-:S03]  /*2830*/  @!P3 IADD3 R32, P0, R18, R38, RZ ;  /* 0x000000261220b210 */ /* 0x001fc60007f1e0ff */
[----:B--2---:R-:W-:Y:S02]  /*2840*/  FFMA R36, R73, R4, R36 ;  /* 0x0000000449247223 */ /* 0x004fe40000000024 */
[----:B------:R-:W-:-:S03]  /*2850*/  @!P3 IMAD.X R33, R28, 0x1, R39, P0 ;  /* 0x000000011c21b824 */ /* 0x000fc600000e0627 */
[----:B------:R-:W-:Y:S02]  /*2860*/  F2FP.SATFINITE.E4M3.F32.PACK_AB_MERGE_C R39, RZ, R36, RZ ;  /* 0x00000024ff27723e */ /* 0x000fe400048070ff */
[----:B------:R-:W-:-:S03]  /*2870*/  PRMT R36, RZ, 0x7610, R36 ;  /* 0x00007610ff247816 */ /* 0x000fc60000000024 */
[----:B------:R0:W-:Y:S04]  /*2880*/  @!P3 STG.E.U8 desc[UR20][R32.64], R39 ;  /* 0x000000272000b986 */ /* 0x0001e8000c101114 */
[----:B------:R-:W2:Y:S01]  /*2890*/  @!P2 LDG.E.U8 R36, desc[UR20][R34.64+0x1] ;  /* 0x000001142224a981 */ /* 0x000ea2000c1e1100 */
[----:B------:R-:W-:-:S05]  /*28a0*/  IADD3 R37, P0, R26, 0x8, RZ ;  /* 0x000000081a257810 */ /* 0x000fca0007f1e0ff */
[----:B------:R-:W-:Y:S01]  /*28b0*/  IMAD.X R38, RZ, RZ, R27, P0 ;  /* 0x000000ffff267224 */ /* 0x000fe200000e061b */
[----:B------:R-:W-:Y:S01]  /*28c0*/  ISETP.GE.AND P0, PT, R29, 0x9, PT ;  /* 0x000000091d00780c */ /* 0x000fe20003f06270 */
[----:B0-----:R-:W-:-:S03]  /*28d0*/  IMAD.WIDE.U32 R32, R37, UR6, R30 ;  /* 0x0000000625207c25 */ /* 0x001fc6000f8e001e */
[----:B------:R-:W-:Y:S01]  /*28e0*/  ISETP.LT.OR P3, PT, R25, 0x1, !P0 ;  /* 0x000000011900780c */ /* 0x000fe20004761670 */
[----:B------:R-:W-:Y:S01]  /*28f0*/  IMAD R40, R38, UR6, RZ ;  /* 0x0000000626287c24 */ /* 0x000fe2000f8e02ff */
[----:B----4-:R-:W-:-:S03]  /*2900*/  @!P2 IADD3 R38, P5, R18, R42, RZ ;  /* 0x0000002a1226a210 */ /* 0x010fc60007fbe0ff */
[----:B------:R-:W-:Y:S02]  /*2910*/  IMAD R37, R37, UR7, R40 ;  /* 0x0000000725257c24 */ /* 0x000fe4000f8e0228 */
[----:B------:R-:W-:-:S06]  /*2920*/  @!P2 IMAD.X R39, R28, 0x1, R43, P5 ;  /* 0x000000011c27a824 */ /* 0x000fcc00028e062b */
[----:B------:R-:W0:Y:S01]  /*2930*/  @!P3 LDC.64 R42, c[0x0][0x5c0] ;  /* 0x00017000ff2abb82 */ /* 0x000e220000000a00 */
[----:B--2---:R-:W-:-:S04]  /*2940*/  LOP3.LUT R36, R36, 0xff, RZ, 0xc0, !PT ;  /* 0x000000ff24247812 */ /* 0x004fc800078ec0ff */
[----:B------:R-:W-:-:S05]  /*2950*/  F2FP.F16.E4M3.UNPACK_B R36, R36 ;  /* 0x00000024ff24723e */ /* 0x000fca00020006ff */
[----:B------:R-:W-:-:S05]  /*2960*/  HADD2.F32 R36, -RZ, R36.H0_H0 ;  /* 0x20000024ff247230 */ /* 0x000fca0000004100 */
[----:B------:R-:W-:-:S04]  /*2970*/  FMUL R36, R36, R5 ;  /* 0x0000000524247220 */ /* 0x000fc80000400000 */
[----:B------:R-:W-:Y:S01]  /*2980*/  FFMA R71, R71, R4, R36 ;  /* 0x0000000447477223 */ /* 0x000fe20000000024 */
[----:B------:R-:W-:Y:S02]  /*2990*/  IADD3 R36, P4, R32, UR10, RZ ;  /* 0x0000000a20247c10 */ /* 0x000fe4000ff9e0ff */
[----:B------:R-:W-:Y:S02]  /*29a0*/  PRMT R32, RZ, 0x7610, R32 ;  /* 0x00007610ff207816 */ /* 0x000fe40000000020 */
[----:B------:R-:W-:Y:S02]  /*29b0*/  F2FP.SATFINITE.E4M3.F32.PACK_AB_MERGE_C R71, RZ, R71, RZ ;  /* 0x00000047ff47723e */ /* 0x000fe400048070ff */
[----:B------:R-:W-:-:S03]  /*29c0*/  IADD3.X R37, R33, UR11, R37, P4, !PT ;  /* 0x0000000b21257c10 */ /* 0x000fc6000a7fe425 */
[----:B------:R2:W-:Y:S04]  /*29d0*/  @!P2 STG.E.U8 desc[UR20][R38.64+0x1], R71 ;  /* 0x000001472600a986 */ /* 0x0005e8000c101114 */
[----:B------:R-:W3:Y:S01]  /*29e0*/  @!P3 LDG.E.U8 R32, desc[UR20][R36.64] ;  /* 0x000000142420b981 */ /* 0x000ee2000c1e1100 */
[----:B------:R-:W-:Y:S02]  /*29f0*/  ISETP.LT.OR P2, PT, R25, 0x2, !P0 ;  /* 0x000000021900780c */ /* 0x000fe40004741670 */
[----:B--2---:R-:W-:Y:S02]  /*2a00*/  PRMT R38, RZ, 0x7610, R38 ;  /* 0x00007610ff267816 */ /* 0x004fe40000000026 */
[----:B---3--:R-:W-:-:S04]  /*2a10*/  LOP3.LUT R32, R32, 0xff, RZ, 0xc0, !PT ;  /* 0x000000ff20207812 */ /* 0x008fc800078ec0ff */
[----:B------:R-:W-:-:S05]  /*2a20*/  F2FP.F16.E4M3.UNPACK_B R32, R32 ;  /* 0x00000020ff20723e */ /* 0x000fca00020006ff */
[----:B------:R-:W-:-:S05]  /*2a30*/  HADD2.F32 R32, -RZ, R32.H0_H0 ;  /* 0x20000020ff207230 */ /* 0x000fca0000004100 */
[----:B------:R-:W-:Y:S01]  /*2a40*/  FMUL R40, R32, R5 ;  /* 0x0000000520287220 */ /* 0x000fe20000400000 */
[----:B0-----:R-:W-:-:S03]  /*2a50*/  @!P3 IADD3 R32, P4, P5, R18, R42, R16 ;  /* 0x0000002a1220b210 */ /* 0x001fc60007d9e010 */
[----:B------:R-:W-:Y:S01]  /*2a60*/  FFMA R40, R65, R4, R40 ;  /* 0x0000000441287223 */ /* 0x000fe20000000028 */
[----:B------:R-:W-:Y:S02]  /*2a70*/  @!P3 IADD3.X R33, R28, R43, R13, P4, P5 ;  /* 0x0000002b1c21b210 */ /* 0x000fe400027ea40d */
[----:B------:R-:W0:Y:S02]  /*2a80*/  @!P2 LDC.64 R42, c[0x0][0x5c0] ;  /* 0x00017000ff2aab82 */ /* 0x000e240000000a00 */
[----:B------:R-:W-:-:S05]  /*2a90*/  F2FP.SATFINITE.E4M3.F32.PACK_AB_MERGE_C R41, RZ, R40, RZ ;  /* 0x00000028ff29723e */ /* 0x000fca00048070ff */
        /* <DEDUP_REMOVED lines=21> */
[----:B0-----:R-:W-:-:S03]  /*2bf0*/  @!P3 IADD3 R32, P2, R18, R42, RZ ;  /* 0x0000002a1220b210 */ /* 0x001fc60007f5e0ff */
[----:B------:R-:W-:Y:S02]  /*2c00*/  FFMA R40, R63, R4, R40 ;  /* 0x000000043f287223 */ /* 0x000fe40000000028 */
[----:B------:R-:W-:Y:S02]  /*2c10*/  @!P3 IMAD.X R33, R28, 0x1, R43, P2 ;  /* 0x000000011c21b824 */ /* 0x000fe400010e062b */
[----:B------:R-:W0:Y:S01]  /*2c20*/  @!P1 LDC.64 R42, c[0x0][0x5c0] ;  /* 0x00017000ff2a9b82 */ /* 0x000e220000000a00 */
        /* <DEDUP_REMOVED lines=25> */
[----:B--2---:R-:W-:Y:S02]  /*2dc0*/  F2FP.SATFINITE.E4M3.F32.PACK_AB_MERGE_C R41, RZ, R34, RZ ;  /* 0x00000022ff29723e */ /* 0x004fe400048070ff */
[----:B------:R-:W-:-:S03]  /*2dd0*/  PRMT R34, RZ, 0x7610, R34 ;  /* 0x00007610ff227816 */ /* 0x000fc60000000022 */
[----:B------:R2:W-:Y:S04]  /*2de0*/  @!P2 STG.E.U8 desc[UR20][R32.64+0x8], R41 ;  /* 0x000008292000a986 */ /* 0x0005e8000c101114 */
[----:B------:R0:W3:Y:S01]  /*2df0*/  @!P1 LDG.E.U8 R34, desc[UR20][R36.64+0x9] ;  /* 0x0000091424229981 */ /* 0x0000e2000c1e1100 */
[----:B------:R-:W-:-:S05]  /*2e00*/  IADD3 R39, P0, R26, 0x80, RZ ;  /* 0x000000801a277810 */ /* 0x000fca0007f1e0ff */
[----:B------:R-:W-:Y:S01]  /*2e10*/  IMAD.X R38, RZ, RZ, R27, P0 ;  /* 0x000000ffff267224 */ /* 0x000fe200000e061b */
[----:B------:R-:W-:Y:S01]  /*2e20*/  ISETP.GE.AND P0, PT, R29, 0x81, PT ;  /* 0x000000811d00780c */ /* 0x000fe20003f06270 */
[----:B--2---:R-:W-:-:S03]  /*2e30*/  IMAD.WIDE.U32 R32, R39, UR6, R30 ;  /* 0x0000000627207c25 */ /* 0x004fc6000f8e001e */
[----:B------:R-:W-:Y:S01]  /*2e40*/  ISETP.LT.OR P3, PT, R25, 0x1, !P0 ;  /* 0x000000011900780c */ /* 0x000fe20004761670 */
[----:B------:R-:W-:Y:S01]  /*2e50*/  IMAD R38, R38, UR6, RZ ;  /* 0x0000000626267c24 */ /* 0x000fe2000f8e02ff */
[----:B0-----:R-:W-:-:S03]  /*2e60*/  @!P1 IADD3 R36, P4, P5, R18, R42, R16 ;  /* 0x0000002a12249210 */ /* 0x001fc60007d9e010 */
[----:B------:R-:W-:Y:S01]  /*2e70*/  IMAD R39, R39, UR7, R38 ;  /* 0x0000000727277c24 */ /* 0x000fe2000f8e0226 */
[----:B------:R-:W-:-:S07]  /*2e80*/  @!P1 IADD3.X R37, R28, R43, R13, P4, P5 ;  /* 0x0000002b1c259210 */ /* 0x000fce00027ea40d */
[----:B------:R-:W0:Y:S01]  /*2e90*/  @!P3 LDC.64 R42, c[0x0][0x5c0] ;  /* 0x00017000ff2abb82 */ /* 0x000e220000000a00 */
[----:B---3--:R-:W-:-:S04]  /*2ea0*/  LOP3.LUT R34, R34, 0xff, RZ, 0xc0, !PT ;  /* 0x000000ff22227812 */ /* 0x008fc800078ec0ff */
[----:B------:R-:W-:-:S05]  /*2eb0*/  F2FP.F16.E4M3.UNPACK_B R34, R34 ;  /* 0x00000022ff22723e */ /* 0x000fca00020006ff */
[----:B------:R-:W-:-:S05]  /*2ec0*/  HADD2.F32 R34, -RZ, R34.H0_H0 ;  /* 0x20000022ff227230 */ /* 0x000fca0000004100 */
[----:B------:R-:W-:Y:S01]  /*2ed0*/  FMUL R35, R34, R5 ;  /* 0x0000000522237220 */ /* 0x000fe20000400000 */
[----:B------:R-:W-:Y:S02]  /*2ee0*/  IADD3 R34, P2, R32, UR10, RZ ;  /* 0x0000000a20227c10 */ /* 0x000fe4000ff5e0ff */
[----:B------:R-:W-:Y:S01]  /*2ef0*/  PRMT R32, RZ, 0x7610, R32 ;  /* 0x00007610ff207816 */ /* 0x000fe20000000020 */
[----:B------:R-:W-:-:S05]  /*2f00*/  FFMA R35, R60, R4, R35 ;  /* 0x000000043c237223 */ /* 0x000fca0000000023 */
        /* <DEDUP_REMOVED lines=38> */
[----:B------:R-:W-:Y:S02]  /*3170*/  @!P3 IADD3 R33, P4, P5, R15, R18, R16 ;  /* 0x000000120f21b210 */ /* 0x000fe40007d9e010 */
[----:B------:R-:W-:Y:S02]  /*3180*/  ISETP.LT.OR P2, PT, R25, 0x2, !P1 ;  /* 0x000000021900780c */ /* 0x000fe40004f41670 */
[----:B------:R-:W-:Y:S02]  /*3190*/  @!P3 IADD3.X R42, R12, R28, R13, P4, P5 ;  /* 0x0000001c0c2ab210 */ /* 0x000fe400027ea40d */
[----:B--2---:R-:W-:-:S02]  /*31a0*/  PRMT R38, RZ, 0x7610, R38 ;  /* 0x00007610ff267816 */ /* 0x004fc40000000026 */
        /* <DEDUP_REMOVED lines=19> */
[----:B0-----:R-:W-:Y:S02]  /*32e0*/  @!P2 IADD3 R38, P4, R43, R44, RZ ;  /* 0x0000002c2b26a210 */ /* 0x001fe40007f9e0ff */
[----:B------:R-:W0:Y:S01]  /*32f0*/  @!P3 LDC.64 R42, c[0x0][0x5c0] ;  /* 0x00017000ff2abb82 */ /* 0x000e220000000a00 */
[----:B------:R-:W-:Y:S02]  /*3300*/  FFMA R56, R56, R4, R39 ;  /* 0x0000000438387223 */ /* 0x000fe40000000027 */
[----:B------:R-:W-:-:S03]  /*3310*/  @!P2 IMAD.X R39, R40, 0x1, R45, P4 ;  /* 0x000000012827a824 */ /* 0x000fc600020e062d */
        /* <DEDUP_REMOVED lines=29> */
[----:B------:R-:W-:Y:S02]  /*34f0*/  @!P2 IADD3 R33, P0, P3, R15, R18, R16 ;  /* 0x000000120f21a210 */ /* 0x000fe40007b1e010 */
[----:B------:R-:W-:Y:S02]  /*3500*/  ISETP.LT.OR P1, PT, R25, 0xa, !P1 ;  /* 0x0000000a1900780c */ /* 0x000fe40004f21670 */
[----:B--2---:R-:W-:-:S11]  /*3510*/  @!P2 IADD3.X R38, R12, R28, R13, P0, P3 ;  /* 0x0000001c0c26a210 */ /* 0x004fd600007e640d */
[----:B------:R-:W2:Y:S01]  /*3520*/  @!P1 LDC.64 R44, c[0x0][0x5c0] ;  /* 0x00017000ff2c9b82 */ /* 0x000ea20000000a00 */
[----:B---3--:R-:W-:-:S04]  /*3530*/  LOP3.LUT R32, R32, 0xff, RZ, 0xc0, !PT ;  /* 0x000000ff20207812 */ /* 0x008fc800078ec0ff */
[----:B------:R-:W-:-:S05]  /*3540*/  F2FP.F16.E4M3.UNPACK_B R32, R32 ;  /* 0x00000020ff20723e */ /* 0x000fca00020006ff */
[----:B------:R-:W-:-:S05]  /*3550*/  HADD2.F32 R32, -RZ, R32.H0_H0 ;  /* 0x20000020ff207230 */ /* 0x000fca0000004100 */
[----:B------:R-:W-:Y:S01]  /*3560*/  FMUL R34, R32, R5 ;  /* 0x0000000520227220 */ /* 0x000fe20000400000 */
[----:B0-----:R-:W-:-:S03]  /*3570*/  @!P2 IADD3 R32, P4, R33, R42, RZ ;  /* 0x0000002a2120a210 */ /* 0x001fc60007f9e0ff */
[----:B------:R-:W-:Y:S02]  /*3580*/  FFMA R34, R53, R4, R34 ;  /* 0x0000000435227223 */ /* 0x000fe40000000022 */
[----:B------:R-:W-:-:S03]  /*3590*/  @!P2 IMAD.X R33, R38, 0x1, R43, P4 ;  /* 0x000000012621a824 */ /* 0x000fc600020e062b */
[----:B------:R-:W-:Y:S02]  /*35a0*/  F2FP.SATFINITE.E4M3.F32.PACK_AB_MERGE_C R41, RZ, R34, RZ ;  /* 0x00000022ff29723e */ /* 0x000fe400048070ff */
[----:B------:R-:W-:-:S03]  /*35b0*/  PRMT R34, RZ, 0x7610, R34 ;  /* 0x00007610ff227816 */ /* 0x000fc60000000022 */
[----:B------:R0:W-:Y:S04]  /*35c0*/  @!P2 STG.E.U8 desc[UR20][R32.64+0x8], R41 ;  /* 0x000008292000a986 */ /* 0x0001e8000c101114 */
[----:B------:R2:W3:Y:S01]  /*35d0*/  @!P1 LDG.E.U8 R34, desc[UR20][R36.64+0x9] ;  /* 0x0000091424229981 */ /* 0x0004e2000c1e1100 */
[----:B------:R-:W-:Y:S02]  /*35e0*/  IADD3 R39, P0, R26, 0x100, RZ ;  /* 0x000001001a277810 */ /* 0x000fe40007f1e0ff */
[----:B------:R-:W-:-:S04]  /*35f0*/  @!P1 IADD3 R43, P4, P5, R15, R18, R16 ;  /* 0x000000120f2b9210 */ /* 0x000fc80007d9e010 */
[----:B------:R-:W-:Y:S01]  /*3600*/  @!P1 IADD3.X R38, R12, R28, R13, P4, P5 ;  /* 0x0000001c0c269210 */ /* 0x000fe200027ea40d */
[----:B0-----:R-:W-:Y:S01]  /*3610*/  IMAD.WIDE.U32 R32, R39, UR6, R30 ;  /* 0x0000000627207c25 */ /* 0x001fe2000f8e001e */
[----:B--2---:R-:W-:-:S05]  /*3620*/  @!P1 IADD3 R36, P3, R43, R44, RZ ;  /* 0x0000002c2b249210 */ /* 0x004fca0007f7e0ff */
[----:B------:R-:W-:Y:S01]  /*3630*/  @!P1 IMAD.X R37, R38, 0x1, R45, P3 ;  /* 0x0000000126259824 */ /* 0x000fe200018e062d */
[----:B---3--:R-:W-:-:S04]  /*3640*/  LOP3.LUT R34, R34, 0xff, RZ, 0xc0, !PT ;  /* 0x000000ff22227812 */ /* 0x008fc800078ec0ff */
[----:B------:R-:W-:-:S05]  /*3650*/  F2FP.F16.E4M3.UNPACK_B R34, R34 ;  /* 0x00000022ff22723e */ /* 0x000fca00020006ff */
[----:B------:R-:W-:-:S05]  /*3660*/  HADD2.F32 R34, -RZ, R34.H0_H0 ;  /* 0x20000022ff227230 */ /* 0x000fca0000004100 */
[----:B------:R-:W-:Y:S01]  /*3670*/  FMUL R35, R34, R5 ;  /* 0x0000000522237220 */ /* 0x000fe20000400000 */
[----:B------:R-:W-:Y:S01]  /*3680*/  IMAD.X R34, RZ, RZ, R27, P0 ;  /* 0x000000ffff227224 */ /* 0x000fe200000e061b */
[----:B------:R-:W-:Y:S02]  /*3690*/  ISETP.GE.AND P0, PT, R29, 0x101, PT ;  /* 0x000001011d00780c */ /* 0x000fe40003f06270 */
[----:B------:R-:W-:Y:S01]  /*36a0*/  FFMA R35, R52, R4, R35 ;  /* 0x0000000434237223 */ /* 0x000fe20000000023 */
[----:B------:R-:W-:Y:S01]  /*36b0*/  IMAD R34, R34, UR6, RZ ;  /* 0x0000000622227c24 */ /* 0x000fe2000f8e02ff */
[----:B------:R-:W-:-:S03]  /*36c0*/  ISETP.LT.OR P2, PT, R25, 0x1, !P0 ;  /* 0x000000011900780c */ /* 0x000fc60004741670 */
[----:B------:R-:W-:Y:S01]  /*36d0*/  IMAD R39, R39, UR7, R34 ;  /* 0x0000000727277c24 */ /* 0x000fe2000f8e0222 */
[----:B------:R-:W-:Y:S02]  /*36e0*/  IADD3 R34, P4, R32, UR10, RZ ;  /* 0x0000000a20227c10 */ /* 0x000fe4000ff9e0ff */
[----:B------:R-:W-:Y:S02]  /*36f0*/  F2FP.SATFINITE.E4M3.F32.PACK_AB_MERGE_C R41, RZ, R35, RZ ;  /* 0x00000023ff29723e */ /* 0x000fe400048070ff */
[----:B------:R-:W-:Y:S02]  /*3700*/  PRMT R32, RZ, 0x7610, R32 ;  /* 0x00007610ff207816 */ /* 0x000fe40000000020 */
[----:B------:R-:W-:Y:S01]  /*3710*/  IADD3.X R35, R33, UR11, R39, P4, !PT ;  /* 0x0000000b21237c10 */ /* 0x000fe2000a7fe427 */
[----:B------:R0:W-:Y:S02]  /*3720*/  @!P1 STG.E.U8 desc[UR20][R36.64+0x9], R41 ;  /* 0x0000092924009986 */ /* 0x0001e4000c101114 */
[----:B------:R-:W2:Y:S02]  /*3730*/  @!P2 LDC.64 R42, c[0x0][0x5c0] ;  /* 0x00017000ff2aab82 */ /* 0x000ea40000000a00 */
[----:B------:R-:W3:Y:S01]  /*3740*/  @!P2 LDG.E.U8 R32, desc[UR20][R34.64] ;  /* 0x000000142220a981 */ /* 0x000ee2000c1e1100 */
[----:B------:R-:W-:-:S02]  /*3750*/  ISETP.LT.OR P3, PT, R25, 0x2, !P0 ;  /* 0x000000021900780c */ /* 0x000fc40004761670 */
[----:B0-----:R-:W-:-:S11]  /*3760*/  PRMT R36, RZ, 0x7610, R36 ;  /* 0x00007610ff247816 */ /* 0x001fd60000000024 */
[----:B------:R-:W0:Y:S01]  /*3770*/  @!P3 LDC.64 R40, c[0x0][0x5c0] ;  /* 0x00017000ff28bb82 */ /* 0x000e220000000a00 */
[----:B---3--:R-:W-:-:S04]  /*3780*/  LOP3.LUT R32, R32, 0xff, RZ, 0xc0, !PT ;  /* 0x000000ff20207812 */ /* 0x008fc800078ec0ff */
[----:B------:R-:W-:-:S05]  /*3790*/  F2FP.F16.E4M3.UNPACK_B R32, R32 ;  /* 0x00000020ff20723e */ /* 0x000fca00020006ff */
[----:B------:R-:W-:-:S05]  /*37a0*/  HADD2.F32 R32, -RZ, R32.H0_H0 ;  /* 0x20000020ff207230 */ /* 0x000fca0000004100 */
[----:B------:R-:W-:Y:S01]  /*37b0*/  FMUL R38, R32, R5 ;  /* 0x0000000520267220 */ /* 0x000fe20000400000 */
[----:B--2---:R-:W-:-:S03]  /*37c0*/  @!P2 IADD3 R32, P1, P4, R18, R42, R17 ;  /* 0x0000002a1220a210 */ /* 0x004fc60007c3e011 */
[----:B------:R-:W-:Y:S01]  /*37d0*/  FFMA R38, R51, R4, R38 ;  /* 0x0000000433267223 */ /* 0x000fe20000000026 */
[----:B------:R-:W-:-:S04]  /*37e0*/  @!P2 IADD3.X R33, R28, R43, R14, P1, P4 ;  /* 0x0000002b1c21a210 */ /* 0x000fc80000fe840e */
[----:B------:R-:W-:-:S05]  /*37f0*/  F2FP.SATFINITE.E4M3.F32.PACK_AB_MERGE_C R39, RZ, R38, RZ ;  /* 0x00000026ff27723e */ /* 0x000fca00048070ff */
[----:B------:R2:W-:Y:S04]  /*3800*/  @!P2 STG.E.U8 desc[UR20][R32.64], R39 ;  /* 0x000000272000a986 */ /* 0x0005e8000c101114 */
[----:B------:R-:W3:Y:S01]  /*3810*/  @!P3 LDG.E.U8 R36, desc[UR20][R34.64+0x1] ;  /* 0x000001142224b981 */ /* 0x000ee2000c1e1100 */
[----:B------:R-:W-:-:S05]  /*3820*/  IADD3 R37, P1, R26, 0x108, RZ ;  /* 0x000001081a257810 */ /* 0x000fca0007f3e0ff */
[----:B------:R-:W-:Y:S01]  /*3830*/  IMAD.X R27, RZ, RZ, R27, P1 ;  /* 0x000000ffff1b7224 */ /* 0x000fe200008e061b */
[----:B------:R-:W-:Y:S01]  /*3840*/  ISETP.GE.AND P1, PT, R29, 0x109, PT ;  /* 0x000001091d00780c */ /* 0x000fe20003f26270 */
[----:B------:R-:W-:-:S03]  /*3850*/  IMAD.WIDE.U32 R30, R37, UR6, R30 ;  /* 0x00000006251e7c25 */ /* 0x000fc6000f8e001e */
[----:B------:R-:W-:Y:S01]  /*3860*/  ISETP.LT.OR P2, PT, R25, 0x1, !P1 ;  /* 0x000000011900780c */ /* 0x000fe20004f41670 */
[----:B------:R-:W-:-:S04]  /*3870*/  IMAD R38, R27, UR6, RZ ;  /* 0x000000061b267c24 */ /* 0x000fc8000f8e02ff */
[----:B------:R-:W-:Y:S01]  /*3880*/  IMAD R29, R37, UR7, R38 ;  /* 0x00000007251d7c24 */ /* 0x000fe2000f8e0226 */
[----:B---3--:R-:W-:-:S04]  /*3890*/  LOP3.LUT R36, R36, 0xff, RZ, 0xc0, !PT ;  /* 0x000000ff24247812 */ /* 0x008fc800078ec0ff */
[----:B------:R-:W-:-:S05]  /*38a0*/  F2FP.F16.E4M3.UNPACK_B R36, R36 ;  /* 0x00000024ff24723e */ /* 0x000fca00020006ff */
[----:B------:R-:W-:Y:S01]  /*38b0*/  HADD2.F32 R26, -RZ, R36.H0_H0 ;  /* 0x20000024ff1a7230 */ /* 0x000fe20000004100 */
[----:B0-----:R-:W-:-:S04]  /*38c0*/  @!P3 IADD3 R36, P4, P5, R18, R40, R17 ;  /* 0x000000281224b210 */ /* 0x001fc80007d9e011 */
[----:B------:R-:W-:Y:S01]  /*38d0*/  FMUL R27, R26, R5 ;  /* 0x000000051a1b7220 */ /* 0x000fe20000400000 */
[----:B------:R-:W-:Y:S02]  /*38e0*/  @!P3 IADD3.X R37, R28, R41, R14, P4, P5 ;  /* 0x000000291c25b210 */ /* 0x000fe400027ea40e */
[----:B------:R-:W-:Y:S01]  /*38f0*/  IADD3 R30, P4, R30, UR10, RZ ;  /* 0x0000000a1e1e7c10 */ /* 0x000fe2000ff9e0ff */
[----:B------:R-:W-:Y:S01]  /*3900*/  FFMA R27, R50, R4, R27 ;  /* 0x00000004321b7223 */ /* 0x000fe2000000001b */
[----:B------:R-:W-:Y:S01]  /*3910*/  PRMT R26, RZ, 0x7610, R26 ;  /* 0x00007610ff1a7816 */ /* 0x000fe2000000001a */
[----:B------:R-:W0:Y:S01]  /*3920*/  @!P2 LDC.64 R40, c[0x0][0x5c0] ;  /* 0x00017000ff28ab82 */ /* 0x000e220000000a00 */
[----:B------:R-:W-:Y:S02]  /*3930*/  IADD3.X R31, R31, UR11, R29, P4, !PT ;  /* 0x0000000b1f1f7c10 */ /* 0x000fe4000a7fe41d */
[----:B--2---:R-:W-:-:S05]  /*3940*/  F2FP.SATFINITE.E4M3.F32.PACK_AB_MERGE_C R33, RZ, R27, RZ ;  /* 0x0000001bff21723e */ /* 0x004fca00048070ff */
[----:B------:R2:W-:Y:S04]  /*3950*/  @!P3 STG.E.U8 desc[UR20][R36.64+0x1], R33 ;  /* 0x000001212400b986 */ /* 0x0005e8000c101114 */
[----:B------:R-:W3:Y:S01]  /*3960*/  @!P2 LDG.E.U8 R26, desc[UR20][R30.64] ;  /* 0x000000141e1aa981 */ /* 0x000ee2000c1e1100 */
[----:B------:R-:W-:Y:S02]  /*3970*/  @!P2 IADD3 R27, P4, P5, R17, R18, R16 ;  /* 0x00000012111ba210 */ /* 0x000fe40007d9e010 */
[----:B------:R-:W-:Y:S02]  /*3980*/  ISETP.LT.OR P3, PT, R25, 0x2, !P1 ;  /* 0x000000021900780c */ /* 0x000fe40004f61670 */
[----:B------:R-:W-:Y:S02]  /*3990*/  @!P2 IADD3.X R38, R14, R28, R13, P4, P5 ;  /* 0x0000001c0e26a210 */ /* 0x000fe400027ea40d */
[----:B------:R-:W-:-:S02]  /*39a0*/  PRMT R29, RZ, 0x7610, R29 ;  /* 0x00007610ff1d7816 */ /* 0x000fc4000000001d */
        /* <DEDUP_REMOVED lines=8> */
[----:B--2---:R-:W-:-:S05]  /*3a30*/  F2FP.SATFINITE.E4M3.F32.PACK_AB_MERGE_C R37, RZ, R32, RZ ;  /* 0x00000020ff25723e */ /* 0x004fca00048070ff */
        /* <DEDUP_REMOVED lines=25> */
[----:B------:R-:W-:Y:S02]  /*3bd0*/  PRMT R23, RZ, 0x7610, R23 ;  /* 0x00007610ff177816 */ /* 0x000fe40000000017 */
[----:B--2---:R-:W-:Y:S02]  /*3be0*/  F2FP.SATFINITE.E4M3.F32.PACK_AB_MERGE_C R29, RZ, R36, RZ ;  /* 0x00000024ff1d723e */ /* 0x004fe400048070ff */
[----:B------:R-:W0:Y:S03]  /*3bf0*/  @!P0 LDC.64 R36, c[0x0][0x5c0] ;  /* 0x00017000ff248b82 */ /* 0x000e260000000a00 */
[----:B------:R2:W-:Y:S04]  /*3c00*/  @!P2 STG.E.U8 desc[UR20][R26.64+0x8], R29 ;  /* 0x0000081d1a00a986 */ /* 0x0005e8000c101114 */
[----:B------:R3:W4:Y:S01]  /*3c10*/  @!P0 LDG.E.U8 R23, desc[UR20][R34.64+0x9] ;  /* 0x0000091422178981 */ /* 0x000722000c1e1100 */
[----:B------:R-:W-:-:S13]  /*3c20*/  ISETP.LT.OR P2, PT, R25, 0x9, !P1 ;  /* 0x000000091900780c */ /* 0x000fda0004f41670 */
[----:B---3--:R-:W3:Y:S01]  /*3c30*/  @!P2 LDC.64 R34, c[0x0][0x5c0] ;  /* 0x00017000ff22ab82 */ /* 0x008ee20000000a00 */
[----:B----4-:R-:W-:-:S04]  /*3c40*/  LOP3.LUT R23, R23, 0xff, RZ, 0xc0, !PT ;  /* 0x000000ff17177812 */ /* 0x010fc800078ec0ff */
[----:B------:R-:W-:-:S05]  /*3c50*/  F2FP.F16.E4M3.UNPACK_B R23, R23 ;  /* 0x00000017ff17723e */ /* 0x000fca00020006ff */
[----:B------:R-:W-:-:S05]  /*3c60*/  HADD2.F32 R32, -RZ, R23.H0_H0 ;  /* 0x20000017ff207230 */ /* 0x000fca0000004100 */
[----:B------:R-:W-:Y:S01]  /*3c70*/  FMUL R23, R32, R5 ;  /* 0x0000000520177220 */ /* 0x000fe20000400000 */
[----:B0-----:R-:W-:-:S03]  /*3c80*/  @!P0 IADD3 R32, P3, P4, R18, R36, R17 ;  /* 0x0000002412208210 */ /* 0x001fc60007c7e011 */
[----:B------:R-:W-:Y:S01]  /*3c90*/  FFMA R23, R22, R4, R23 ;  /* 0x0000000416177223 */ /* 0x000fe20000000017 */
[----:B------:R-:W-:Y:S02]  /*3ca0*/  @!P0 IADD3.X R33, R28, R37, R14, P3, P4 ;  /* 0x000000251c218210 */ /* 0x000fe40001fe840e */
[----:B------:R-:W-:Y:S02]  /*3cb0*/  PRMT R22, RZ, 0x7610, R22 ;  /* 0x00007610ff167816 */ /* 0x000fe40000000016 */
[----:B--2---:R-:W-:-:S05]  /*3cc0*/  F2FP.SATFINITE.E4M3.F32.PACK_AB_MERGE_C R27, RZ, R23, RZ ;  /* 0x00000017ff1b723e */ /* 0x004fca00048070ff */
[----:B------:R0:W-:Y:S04]  /*3cd0*/  @!P0 STG.E.U8 desc[UR20][R32.64+0x9], R27 ;  /* 0x0000091b20008986 */ /* 0x0001e8000c101114 */
[----:B------:R-:W2:Y:S01]  /*3ce0*/  @!P2 LDG.E.U8 R22, desc[UR20][R30.64+0x8] ;  /* 0x000008141e16a981 */ /* 0x000ea2000c1e1100 */
[----:B------:R-:W-:Y:S01]  /*3cf0*/  @!P2 IADD3 R23, P0, P3, R17, R18, R16 ;  /* 0x000000121117a210 */ /* 0x000fe20007b1e010 */
[----:B------:R-:W-:Y:S01]  /*3d00*/  BSSY B1, `(.L_x_34) ;  /* 0x000000f000017945 */ /* 0x000fe20003800000 */
[----:B------:R-:W-:Y:S02]  /*3d10*/  ISETP.LT.OR P1, PT, R25, 0xa, !P1 ;  /* 0x0000000a1900780c */ /* 0x000fe40004f21670 */
[----:B--2---:R-:W-:-:S04]  /*3d20*/  LOP3.LUT R22, R22, 0xff, RZ, 0xc0, !PT ;  /* 0x000000ff16167812 */ /* 0x004fc800078ec0ff */
[----:B------:R-:W-:-:S05]  /*3d30*/  F2FP.F16.E4M3.UNPACK_B R22, R22 ;  /* 0x00000016ff16723e */ /* 0x000fca00020006ff */
[----:B------:R-:W-:-:S05]  /*3d40*/  HADD2.F32 R22, -RZ, R22.H0_H0 ;  /* 0x20000016ff167230 */ /* 0x000fca0000004100 */
[----:B------:R-:W-:Y:S01]  /*3d50*/  FMUL R26, R22, R5 ;  /* 0x00000005161a7220 */ /* 0x000fe20000400000 */
[----:B---3--:R-:W-:Y:S02]  /*3d60*/  @!P2 IADD3 R22, P4, R23, R34, RZ ;  /* 0x000000221716a210 */ /* 0x008fe40007f9e0ff */
[----:B------:R-:W-:Y:S01]  /*3d70*/  @!P2 IADD3.X R34, R14, R28, R13, P0, P3 ;  /* 0x0000001c0e22a210 */ /* 0x000fe200007e640d */
[----:B------:R-:W-:Y:S01]  /*3d80*/  FFMA R26, R21, R4, R26 ;  /* 0x00000004151a7223 */ /* 0x000fe2000000001a */
[----:B------:R-:W-:-:S03]  /*3d90*/  PRMT R21, RZ, 0x7610, R21 ;  /* 0x00007610ff157816 */ /* 0x000fc60000000015 */
[----:B------:R-:W-:Y:S01]  /*3da0*/  @!P2 IMAD.X R23, R34, 0x1, R35, P4 ;  /* 0x000000012217a824 */ /* 0x000fe200020e0623 */
[----:B0-----:R-:W-:-:S05]  /*3db0*/  F2FP.SATFINITE.E4M3.F32.PACK_AB_MERGE_C R27, RZ, R26, RZ ;  /* 0x0000001aff1b723e */ /* 0x001fca00048070ff */
[----:B------:R0:W-:Y:S01]  /*3dc0*/  @!P2 STG.E.U8 desc[UR20][R22.64+0x8], R27 ;  /* 0x0000081b1600a986 */ /* 0x0001e2000c101114 */
[----:B------:R-:W-:Y:S05]  /*3dd0*/  @P1 BRA `(.L_x_35) ;  /* 0x0000000000041947 */ /* 0x000fea0003800000 */
[----:B------:R2:W5:Y:S02]  /*3de0*/  LDG.E.U8 R21, desc[UR20][R30.64+0x9] ;  /* 0x000009141e157981 */ /* 0x000564000c1e1100 */
.L_x_35:
[----:B------:R-:W-:Y:S05]  /*3df0*/  BSYNC B1 ;  /* 0x0000000000017941 */ /* 0x000fea0003800000 */
.L_x_34:
[----:B------:R-:W-:Y:S05]  /*3e00*/  @P1 BRA `(.L_x_36) ;  /* 0x0000000c00ac1947 */ /* 0x000fea0003800000 */
[----:B-----5:R-:W-:Y:S01]  /*3e10*/  LOP3.LUT R21, R21, 0xff, RZ, 0xc0, !PT ;  /* 0x000000ff15157812 */ /* 0x020fe200078ec0ff */
[----:B------:R-:W-:Y:S01]  /*3e20*/  ULDC.64 UR6, c[0x0][0x5c0] ;  /* 0x0001700000067ab9 */ /* 0x000fe20000000a00 */
[----:B------:R-:W-:Y:S02]  /*3e30*/  IADD3 R18, P0, P1, R17, R18, R16 ;  /* 0x0000001211127210 */ /* 0x000fe4000791e010 */
[----:B------:R-:W-:Y:S02]  /*3e40*/  F2FP.F16.E4M3.UNPACK_B R21, R21 ;  /* 0x00000015ff15723e */ /* 0x000fe400020006ff */
[----:B------:R-:W-:Y:S02]  /*3e50*/  IADD3.X R28, R14, R28, R13, P0, P1 ;  /* 0x0000001c0e1c7210 */ /* 0x000fe400007e240d */
[----:B------:R-:W-:Y:S01]  /*3e60*/  IADD3 R18, P0, R18, UR6, RZ ;  /* 0x0000000612127c10 */ /* 0x000fe2000ff1e0ff */
[----:B0-----:R-:W-:-:S05]  /*3e70*/  HADD2.F32 R22, -RZ, R21.H0_H0 ;  /* 0x20000015ff167230 */ /* 0x001fca0000004100 */
[----:B------:R-:W-:-:S04]  /*3e80*/  FMUL R19, R22, R5 ;  /* 0x0000000516137220 */ /* 0x000fc80000400000 */
[----:B------:R-:W-:Y:S01]  /*3e90*/  FFMA R20, R20, R4, R19 ;  /* 0x0000000414147223 */ /* 0x000fe20000000013 */
[----:B------:R-:W-:-:S04]  /*3ea0*/  IADD3.X R19, R28, UR7, RZ, P0, !PT ;  /* 0x000000071c137c10 */ /* 0x000fc800087fe4ff */
[----:B------:R-:W-:-:S05]  /*3eb0*/  F2FP.SATFINITE.E4M3.F32.PACK_AB_MERGE_C R21, RZ, R20, RZ ;  /* 0x00000014ff15723e */ /* 0x000fca00048070ff */
[----:B------:R3:W-:Y:S01]  /*3ec0*/  STG.E.U8 desc[UR20][R18.64+0x9], R21 ;  /* 0x0000091512007986 */ /* 0x0007e2000c101114 */
[----:B------:R-:W-:Y:S05]  /*3ed0*/  BRA `(.L_x_36) ;  /* 0x0000000c00787947 */ /* 0x000fea0003800000 */
.L_x_33:
[----:B------:R-:W-:Y:S01]  /*3ee0*/  ISETP.GE.AND P0, PT, R29, 0x9, PT ;  /* 0x000000091d00780c */ /* 0x000fe20003f06270 */
[-C--:B--2---:R-:W-:Y:S01]  /*3ef0*/  FMUL R73, R73, R4.reuse ;  /* 0x0000000449497220 */ /* 0x084fe20000400000 */
[-C--:B------:R-:W-:Y:S01]  /*3f00*/  FMUL R71, R71, R4.reuse ;  /* 0x0000000447477220 */ /* 0x080fe20000400000 */
[-C--:B------:R-:W-:Y:S01]  /*3f10*/  FMUL R65, R65, R4.reuse ;  /* 0x0000000441417220 */ /* 0x080fe20000400000 */
[C---:B------:R-:W-:Y:S01]  /*3f20*/  ISETP.LT.OR P5, PT, R25.reuse, 0x1, !P0 ;  /* 0x000000011900780c */ /* 0x040fe200047a1670 */
[-C--:B------:R-:W-:Y:S01]  /*3f30*/  FMUL R64, R64, R4.reuse ;  /* 0x0000000440407220 */ /* 0x080fe20000400000 */
[----:B------:R-:W-:Y:S01]  /*3f40*/  ISETP.LT.OR P4, PT, R25, 0x2, !P0 ;  /* 0x000000021900780c */ /* 0x000fe20004781670 */
[-C--:B------:R-:W-:Y:S01]  /*3f50*/  FMUL R63, R63, R4.reuse ;  /* 0x000000043f3f7220 */ /* 0x080fe20000400000 */
[C---:B------:R-:W-:Y:S01]  /*3f60*/  ISETP.LT.OR P3, PT, R25.reuse, 0x9, !P0 ;  /* 0x000000091900780c */ /* 0x040fe20004761670 */
[-C--:B------:R-:W-:Y:S01]  /*3f70*/  FMUL R62, R62, R4.reuse ;  /* 0x000000043e3e7220 */ /* 0x080fe20000400000 */
[----:B------:R-:W-:Y:S01]  /*3f80*/  ISETP.LT.OR P2, PT, R25, 0xa, !P0 ;  /* 0x0000000a1900780c */ /* 0x000fe20004741670 */
[-C--:B------:R-:W-:Y:S01]  /*3f90*/  FMUL R61, R61, R4.reuse ;  /* 0x000000043d3d7220 */ /* 0x080fe20000400000 */
[----:B------:R-:W-:Y:S01]  /*3fa0*/  P2R R42, PR, RZ, 0x8 ;  /* 0x00000008ff2a7803 */ /* 0x000fe20000000000 */
[-C--:B------:R-:W-:Y:S01]  /*3fb0*/  FMUL R60, R60, R4.reuse ;  /* 0x000000043c3c7220 */ /* 0x080fe20000400000 */
[----:B------:R-:W-:Y:S01]  /*3fc0*/  P2R R90, PR, RZ, 0x4 ;  /* 0x00000004ff5a7803 */ /* 0x000fe20000000000 */
[-C--:B------:R-:W-:Y:S01]  /*3fd0*/  FMUL R59, R59, R4.reuse ;  /* 0x000000043b3b7220 */ /* 0x080fe20000400000 */
[----:B------:R-:W-:Y:S01]  /*3fe0*/  P2R R19, PR, RZ, 0x20 ;  /* 0x00000020ff137803 */ /* 0x000fe20000000000 */
[----:B------:R-:W0:Y:S01]  /*3ff0*/  @!P5 LDC.64 R44, c[0x0][0x5c0] ;  /* 0x00017000ff2cdb82 */ /* 0x000e220000000a00 */
[----:B------:R-:W-:Y:S01]  /*4000*/  P2R R40, PR, RZ, 0x10 ;  /* 0x00000010ff287803 */ /* 0x000fe20000000000 */
[-C--:B------:R-:W-:Y:S01]  /*4010*/  FMUL R58, R58, R4.reuse ;  /* 0x000000043a3a7220 */ /* 0x080fe20000400000 */
[----:B------:R-:W-:Y:S01]  /*4020*/  F2FP.SATFINITE.E4M3.F32.PACK_AB_MERGE_C R73, RZ, R73, RZ ;  /* 0x00000049ff49723e */ /* 0x000fe200048070ff */
[-C--:B------:R-:W-:Y:S01]  /*4030*/  FMUL R57, R57, R4.reuse ;  /* 0x0000000439397220 */ /* 0x080fe20000400000 */
[----:B------:R-:W-:Y:S01]  /*4040*/  F2FP.SATFINITE.E4M3.F32.PACK_AB_MERGE_C R71, RZ, R71, RZ ;  /* 0x00000047ff47723e */ /* 0x000fe200048070ff */
[-C--:B------:R-:W-:Y:S01]  /*4050*/  FMUL R56, R56, R4.reuse ;  /* 0x0000000438387220 */ /* 0x080fe20000400000 */
[----:B------:R-:W-:Y:S01]  /*4060*/  F2FP.SATFINITE.E4M3.F32.PACK_AB_MERGE_C R65, RZ, R65, RZ ;  /* 0x00000041ff41723e */ /* 0x000fe200048070ff */
[----:B------:R-:W2:Y:S01]  /*4070*/  @!P4 LDC.64 R46, c[0x0][0x5c0] ;  /* 0x00017000ff2ecb82 */ /* 0x000ea20000000a00 */
[----:B------:R-:W-:Y:S01]  /*4080*/  F2FP.SATFINITE.E4M3.F32.PACK_AB_MERGE_C R63, RZ, R63, RZ ;  /* 0x0000003fff3f723e */ /* 0x000fe200048070ff */
[-C--:B------:R-:W-:Y:S01]  /*4090*/  FMUL R55, R55, R4.reuse ;  /* 0x0000000437377220 */ /* 0x080fe20000400000 */
[----:B------:R-:W-:Y:S01]  /*40a0*/  F2FP.SATFINITE.E4M3.F32.PACK_AB_MERGE_C R61, RZ, R61, RZ ;  /* 0x0000003dff3d723e */ /* 0x000fe200048070ff */
[-C--:B------:R-:W-:Y:S01]  /*40b0*/  FMUL R54, R54, R4.reuse ;  /* 0x0000000436367220 */ /* 0x080fe20000400000 */
[----:B------:R-:W-:Y:S01]  /*40c0*/  F2FP.SATFINITE.E4M3.F32.PACK_AB_MERGE_C R59, RZ, R59, RZ ;  /* 0x0000003bff3b723e */ /* 0x000fe200048070ff */
[-C--:B------:R-:W-:Y:S01]  /*40d0*/  FMUL R53, R53, R4.reuse ;  /* 0x0000000435357220 */ /* 0x080fe20000400000 */
[----:B------:R-:W-:Y:S01]  /*40e0*/  F2FP.SATFINITE.E4M3.F32.PACK_AB_MERGE_C R57, RZ, R57, RZ ;  /* 0x00000039ff39723e */ /* 0x000fe200048070ff */
[----:B-1----:R-:W1:Y:S01]  /*40f0*/  @!P3 LDC.64 R66, c[0x0][0x5c0] ;  /* 0x00017000ff42bb82 */ /* 0x002e620000000a00 */
[----:B------:R-:W-:Y:S01]  /*4100*/  F2FP.SATFINITE.E4M3.F32.PACK_AB_MERGE_C R55, RZ, R55, RZ ;  /* 0x00000037ff37723e */ /* 0x000fe200048070ff */
[-C--:B------:R-:W-:Y:S01]  /*4110*/  FMUL R52, R52, R4.reuse ;  /* 0x0000000434347220 */ /* 0x080fe20000400000 */
[----:B------:R-:W-:Y:S01]  /*4120*/  F2FP.SATFINITE.E4M3.F32.PACK_AB_MERGE_C R53, RZ, R53, RZ ;  /* 0x00000035ff35723e */ /* 0x000fe200048070ff */
[-C--:B------:R-:W-:Y:S01]  /*4130*/  FMUL R51, R51, R4.reuse ;  /* 0x0000000433337220 */ /* 0x080fe20000400000 */
[-C--:B------:R-:W-:Y:S01]  /*4140*/  FMUL R50, R50, R4.reuse ;  /* 0x0000000432327220 */ /* 0x080fe20000400000 */
[-C--:B------:R-:W-:Y:S01]  /*4150*/  FMUL R49, R49, R4.reuse ;  /* 0x0000000431317220 */ /* 0x080fe20000400000 */
[----:B------:R-:W-:Y:S01]  /*4160*/  FMUL R48, R48, R4 ;  /* 0x0000000430307220 */ /* 0x000fe20000400000 */
[----:B------:R-:W3:Y:S01]  /*4170*/  @!P2 LDC.64 R68, c[0x0][0x5c0] ;  /* 0x00017000ff44ab82 */ /* 0x000ee20000000a00 */
[----:B0-----:R-:W-:Y:S01]  /*4180*/  @!P5 IADD3 R44, P0, P1, R18, R44, R16 ;  /* 0x0000002c122cd210 */ /* 0x001fe2000791e010 */
[-C--:B------:R-:W-:Y:S01]  /*4190*/  FMUL R23, R23, R4.reuse ;  /* 0x0000000417177220 */ /* 0x080fe20000400000 */
[----:B------:R-:W-:Y:S01]  /*41a0*/  F2FP.SATFINITE.E4M3.F32.PACK_AB_MERGE_C R51, RZ, R51, RZ ;  /* 0x00000033ff33723e */ /* 0x000fe200048070ff */
[-C--:B------:R-:W-:Y:S01]  /*41b0*/  FMUL R21, R21, R4.reuse ;  /* 0x0000000415157220 */ /* 0x080fe20000400000 */
[----:B------:R-:W-:Y:S01]  /*41c0*/  @!P5 IADD3.X R45, R28, R45, R13, P0, P1 ;  /* 0x0000002d1c2dd210 */ /* 0x000fe200007e240d */
[----:B------:R-:W-:Y:S01]  /*41d0*/  FMUL R20, R20, R4 ;  /* 0x0000000414147220 */ /* 0x000fe20000400000 */
[----:B------:R-:W-:-:S02]  /*41e0*/  F2FP.SATFINITE.E4M3.F32.PACK_AB_MERGE_C R49, RZ, R49, RZ ;  /* 0x00000031ff31723e */ /* 0x000fc400048070ff */
[--C-:B--2---:R-:W-:Y:S02]  /*41f0*/  @!P4 IADD3 R46, P0, P1, R18, R46, R16.reuse ;  /* 0x0000002e122ec210 */ /* 0x104fe4000791e010 */
[----:B------:R-:W-:Y:S02]  /*4200*/  F2FP.SATFINITE.E4M3.F32.PACK_AB_MERGE_C R21, RZ, R21, RZ ;  /* 0x00000015ff15723e */ /* 0x000fe400048070ff */
[----:B------:R-:W-:Y:S02]  /*4210*/  @!P4 IADD3.X R47, R28, R47, R13, P0, P1 ;  /* 0x0000002f1c2fc210 */ /* 0x000fe400007e240d */
[----:B-1----:R-:W-:-:S04]  /*4220*/  @!P3 IADD3 R66, P0, P1, R18, R66, R16 ;  /* 0x000000421242b210 */ /* 0x002fc8000791e010 */
[----:B------:R-:W-:Y:S02]  /*4230*/  @!P3 IADD3.X R67, R28, R67, R13, P0, P1 ;  /* 0x000000431c43b210 */ /* 0x000fe400007e240d */
[----:B---3--:R-:W-:-:S04]  /*4240*/  @!P2 IADD3 R68, P0, P1, R18, R68, R16 ;  /* 0x000000441244a210 */ /* 0x008fc8000791e010 */
[----:B------:R-:W-:Y:S02]  /*4250*/  @!P2 IADD3.X R69, R28, R69, R13, P0, P1 ;  /* 0x000000451c45a210 */ /* 0x000fe400007e240d */
[----:B------:R-:W-:-:S04]  /*4260*/  ISETP.GE.AND P0, PT, R29, 0x81, PT ;  /* 0x000000811d00780c */ /* 0x000fc80003f06270 */
[----:B------:R-:W-:-:S04]  /*4270*/  ISETP.LT.OR P3, PT, R25, 0x1, !P0 ;  /* 0x000000011900780c */ /* 0x000fc80004761670 */
[----:B------:R-:W-:-:S09]  /*4280*/  P2R R91, PR, RZ, 0x8 ;  /* 0x00000008ff5b7803 */ /* 0x000fd20000000000 */
[----:B------:R-:W0:Y:S02]  /*4290*/  @!P3 LDC.64 R38, c[0x0][0x5c0] ;  /* 0x00017000ff26bb82 */ /* 0x000e240000000a00 */
[----:B0-----:R-:W-:-:S04]  /*42a0*/  @!P3 IADD3 R38, P1, P2, R18, R38, R15 ;  /* 0x000000261226b210 */ /* 0x001fc80007a3e00f */
[----:B------:R-:W-:Y:S02]  /*42b0*/  @!P3 IADD3.X R39, R28, R39, R12, P1, P2 ;  /* 0x000000271c27b210 */ /* 0x000fe40000fe440c */
        /* <DEDUP_REMOVED lines=10> */
[----:B------:R-:W-:Y:S02]  /*4360*/  ISETP.LT.OR P3, PT, R25, 0xa, !P0 ;  /* 0x0000000a1900780c */ /* 0x000fe40004761670 */
[----:B------:R-:W-:Y:S02]  /*4370*/  ISETP.GE.AND P2, PT, R29, 0x101, PT ;  /* 0x000001011d00780c */ /* 0x000fe40003f46270 */
[----:B------:R-:W-:-:S09]  /*4380*/  P2R R94, PR, RZ, 0x8 ;  /* 0x00000008ff5e7803 */ /* 0x000fd20000000000 */
[----:B------:R-:W0:Y:S02]  /*4390*/  @!P3 LDC.64 R32, c[0x0][0x5c0] ;  /* 0x00017000ff20bb82 */ /* 0x000e240000000a00 */
[----:B0-----:R-:W-:-:S04]  /*43a0*/  @!P3 IADD3 R32, P0, P1, R18, R32, R15 ;  /* 0x000000201220b210 */ /* 0x001fc8000791e00f */
[----:B------:R-:W-:Y:S02]  /*43b0*/  @!P3 IADD3.X R33, R28, R33, R12, P0, P1 ;  /* 0x000000211c21b210 */ /* 0x000fe400007e240c */
[C---:B------:R-:W-:Y:S02]  /*43c0*/  ISETP.LT.OR P3, PT, R25.reuse, 0x1, !P2 ;  /* 0x000000011900780c */ /* 0x040fe40005761670 */
[----:B------:R-:W-:Y:S02]  /*43d0*/  ISETP.LT.OR P2, PT, R25, 0x2, !P2 ;  /* 0x000000021900780c */ /* 0x000fe40005741670 */
[----:B------:R-:W-:Y:S02]  /*43e0*/  P2R R95, PR, RZ, 0x8 ;  /* 0x00000008ff5f7803 */ /* 0x000fe40000000000 */
[----:B------:R-:W-:-:S07]  /*43f0*/  P2R R96, PR, RZ, 0x4 ;  /* 0x00000004ff607803 */ /* 0x000fce0000000000 */
[----:B------:R-:W0:Y:S08]  /*4400*/  @!P3 LDC.64 R30, c[0x0][0x5c0] ;  /* 0x00017000ff1ebb82 */ /* 0x000e300000000a00 */
[----:B------:R-:W1:Y:S01]  /*4410*/  @!P2 LDC.64 R26, c[0x0][0x5c0] ;  /* 0x00017000ff1aab82 */ /* 0x000e620000000a00 */
[----:B0-----:R-:W-:-:S04]  /*4420*/  @!P3 IADD3 R30, P0, P1, R18, R30, R17 ;  /* 0x0000001e121eb210 */ /* 0x001fc8000791e011 */
[----:B------:R-:W-:Y:S02]  /*4430*/  @!P3 IADD3.X R31, R28, R31, R14, P0, P1 ;  /* 0x0000001f1c1fb210 */ /* 0x000fe400007e240e */
[----:B-1----:R-:W-:-:S04]  /*4440*/  @!P2 IADD3 R26, P0, P1, R18, R26, R17 ;  /* 0x0000001a121aa210 */ /* 0x002fc8000791e011 */
[----:B------:R-:W-:Y:S02]  /*4450*/  @!P2 IADD3.X R27, R28, R27, R14, P0, P1 ;  /* 0x0000001b1c1ba210 */ /* 0x000fe400007e240e */
[----:B------:R-:W-:-:S04]  /*4460*/  ISETP.GE.AND P2, PT, R29, 0x89, PT ;  /* 0x000000891d00780c */ /* 0x000fc80003f46270 */
[C---:B------:R-:W-:Y:S02]  /*4470*/  ISETP.LT.OR P5, PT, R25.reuse, 0x1, !P2 ;  /* 0x000000011900780c */ /* 0x040fe400057a1670 */
[C---:B------:R-:W-:Y:S02]  /*4480*/  ISETP.LT.OR P4, PT, R25.reuse, 0x2, !P2 ;  /* 0x000000021900780c */ /* 0x040fe40005781670 */
[C---:B------:R-:W-:Y:S02]  /*4490*/  ISETP.LT.OR P3, PT, R25.reuse, 0x9, !P2 ;  /* 0x000000091900780c */ /* 0x040fe40005761670 */
[----:B------:R-:W-:Y:S02]  /*44a0*/  ISETP.LT.OR P2, PT, R25, 0xa, !P2 ;  /* 0x0000000a1900780c */ /* 0x000fe40005741670 */
[----:B------:R-:W-:Y:S02]  /*44b0*/  P2R R89, PR, RZ, 0x20 ;  /* 0x00000020ff597803 */ /* 0x000fe40000000000 */
[----:B------:R-:W-:-:S02]  /*44c0*/  P2R R86, PR, RZ, 0x4 ;  /* 0x00000004ff567803 */ /* 0x000fc40000000000 */
[----:B------:R-:W-:Y:S02]  /*44d0*/  P2R R87, PR, RZ, 0x8 ;  /* 0x00000008ff577803 */ /* 0x000fe40000000000 */
[C-C-:B------:R-:W-:Y:S02]  /*44e0*/  @!P5 IADD3 R75, P0, P1, R15.reuse, R18, R16.reuse ;  /* 0x000000120f4bd210 */ /* 0x140fe4000791e010 */
[----:B------:R-:W-:Y:S02]  /*44f0*/  P2R R88, PR, RZ, 0x10 ;  /* 0x00000010ff587803 */ /* 0x000fe40000000000 */
[----:B------:R-:W-:Y:S02]  /*4500*/  @!P5 IADD3.X R72, R12, R28, R13, P0, P1 ;  /* 0x0000001c0c48d210 */ /* 0x000fe400007e240d */
[----:B------:R-:W-:Y:S02]  /*4510*/  @!P4 IADD3 R77, P0, P1, R15, R18, R16 ;  /* 0x000000120f4dc210 */ /* 0x000fe4000791e010 */
[----:B------:R-:W-:-:S02]  /*4520*/  ISETP.GE.AND P5, PT, R29, 0x109, PT ;  /* 0x000001091d00780c */ /* 0x000fc40003fa6270 */
[----:B------:R-:W-:Y:S02]  /*4530*/  @!P4 IADD3.X R74, R12, R28, R13, P0, P1 ;  /* 0x0000001c0c4ac210 */ /* 0x000fe400007e240d */
[----:B------:R-:W-:-:S04]  /*4540*/  @!P3 IADD3 R79, P1, P0, R15, R18, R16 ;  /* 0x000000120f4fb210 */ /* 0x000fc8000783e010 */
[----:B------:R-:W-:Y:S02]  /*4550*/  @!P3 IADD3.X R76, R12, R28, R13, P1, P0 ;  /* 0x0000001c0c4cb210 */ /* 0x000fe40000fe040d */
[----:B------:R-:W-:-:S04]  /*4560*/  @!P2 IADD3 R81, P1, P0, R15, R18, R16 ;  /* 0x000000120f51a210 */ /* 0x000fc8000783e010 */
[----:B------:R-:W-:Y:S02]  /*4570*/  @!P2 IADD3.X R78, R12, R28, R13, P1, P0 ;  /* 0x0000001c0c4ea210 */ /* 0x000fe40000fe040d */
[----:B------:R-:W-:-:S04]  /*4580*/  ISETP.LT.OR P0, PT, R25, 0x1, !P5 ;  /* 0x000000011900780c */ /* 0x000fc80006f01670 */
[----:B------:R-:W-:-:S09]  /*4590*/  P2R R84, PR, RZ, 0x1 ;  /* 0x00000001ff547803 */ /* 0x000fd20000000000 */
[----:B------:R-:W-:-:S04]  /*45a0*/  @!P0 IADD3 R83, P6, P1, R17, R18, R16 ;  /* 0x0000001211538210 */ /* 0x000fc800079de010 */
[----:B------:R-:W-:Y:S02]  /*45b0*/  @!P0 IADD3.X R80, R14, R28, R13, P6, P1 ;  /* 0x0000001c0e508210 */ /* 0x000fe400037e240d */
[----:B------:R-:W-:Y:S02]  /*45c0*/  ISETP.LT.OR P1, PT, R25, 0x2, !P5 ;  /* 0x000000021900780c */ /* 0x000fe40006f21670 */
[----:B------:R-:W-:Y:S02]  /*45d0*/  ISETP.NE.AND P0, PT, R40, RZ, PT ;  /* 0x000000ff2800720c */ /* 0x000fe40003f05270 */
[----:B------:R-:W-:-:S09]  /*45e0*/  ISETP.NE.AND P5, PT, R91, RZ, PT ;  /* 0x000000ff5b00720c */ /* 0x000fd20003fa5270 */
[----:B------:R-:W-:-:S04]  /*45f0*/  @!P1 IADD3 R85, P2, P6, R17, R18, R16 ;  /* 0x0000001211559210 */ /* 0x000fc80007e5e010 */
[----:B------:R-:W-:Y:S02]  /*4600*/  @!P1 IADD3.X R82, R14, R28, R13, P2, P6 ;  /* 0x0000001c0e529210 */ /* 0x000fe400017ec40d */
[----:B------:R-:W-:-:S04]  /*4610*/  ISETP.GE.AND P2, PT, R29, 0x1, PT ;  /* 0x000000011d00780c */ /* 0x000fc80003f46270 */
[----:B------:R-:W-:-:S13]  /*4620*/  ISETP.LT.OR P6, PT, R25, 0x1, !P2 ;  /* 0x000000011900780c */ /* 0x000fda00057c1670 */
[----:B------:R-:W0:Y:S02]  /*4630*/  @!P6 LDC.64 R40, c[0x0][0x5c0] ;  /* 0x00017000ff28eb82 */ /* 0x000e240000000a00 */
[----:B0-----:R-:W-:-:S05]  /*4640*/  @!P6 IADD3 R40, P3, R18, R40, RZ ;  /* 0x000000281228e210 */ /* 0x001fca0007f7e0ff */
[----:B------:R-:W-:Y:S01]  /*4650*/  @!P6 IMAD.X R41, R28, 0x1, R41, P3 ;  /* 0x000000011c29e824 */ /* 0x000fe200018e0629 */
[----:B------:R-:W-:-:S04]  /*4660*/  ISETP.NE.AND P3, PT, R42, RZ, PT ;  /* 0x000000ff2a00720c */ /* 0x000fc80003f65270 */
[----:B------:R-:W-:Y:S01]  /*4670*/  @!P6 STG.E.U8 desc[UR20][R40.64], R73 ;  /* 0x000000492800e986 */ /* 0x000fe2000c101114 */
[----:B------:R-:W-:-:S13]  /*4680*/  ISETP.LT.OR P6, PT, R25, 0x2, !P2 ;  /* 0x000000021900780c */ /* 0x000fda00057c1670 */
[----:B------:R-:W0:Y:S02]  /*4690*/  @!P6 LDC.64 R42, c[0x0][0x5c0] ;  /* 0x00017000ff2aeb82 */ /* 0x000e240000000a00 */
[----:B0-----:R-:W-:-:S05]  /*46a0*/  @!P6 IADD3 R42, P4, R18, R42, RZ ;  /* 0x0000002a122ae210 */ /* 0x001fca0007f9e0ff */
[----:B------:R-:W-:Y:S01]  /*46b0*/  @!P6 IMAD.X R43, R28, 0x1, R43, P4 ;  /* 0x000000011c2be824 */ /* 0x000fe200020e062b */
[----:B------:R-:W-:-:S04]  /*46c0*/  ISETP.NE.AND P4, PT, R90, RZ, PT ;  /* 0x000000ff5a00720c */ /* 0x000fc80003f85270 */
[----:B------:R-:W-:Y:S01]  /*46d0*/  @!P6 STG.E.U8 desc[UR20][R42.64+0x1], R71 ;  /* 0x000001472a00e986 */ /* 0x000fe2000c101114 */
[----:B------:R-:W-:Y:S02]  /*46e0*/  ISETP.NE.AND P6, PT, R19, RZ, PT ;  /* 0x000000ff1300720c */ /* 0x000fe40003fc5270 */
[----:B------:R-:W-:-:S11]  /*46f0*/  F2FP.SATFINITE.E4M3.F32.PACK_AB_MERGE_C R19, RZ, R64, RZ ;  /* 0x00000040ff13723e */ /* 0x000fd600048070ff */
[----:B------:R0:W-:Y:S01]  /*4700*/  @!P6 STG.E.U8 desc[UR20][R44.64], R65 ;  /* 0x000000412c00e986 */ /* 0x0001e2000c101114 */
[----:B------:R-:W-:-:S03]  /*4710*/  ISETP.LT.OR P6, PT, R25, 0x9, !P2 ;  /* 0x000000091900780c */ /* 0x000fc600057c1670 */
[----:B------:R1:W-:Y:S01]  /*4720*/  @!P0 STG.E.U8 desc[UR20][R46.64+0x1], R19 ;  /* 0x000001132e008986 */ /* 0x0003e2000c101114 */
[----:B0-----:R-:W-:-:S09]  /*4730*/  F2FP.SATFINITE.E4M3.F32.PACK_AB_MERGE_C R45, RZ, R60, RZ ;  /* 0x0000003cff2d723e */ /* 0x001fd200048070ff */
[----:B------:R-:W0:Y:S01]  /*4740*/  @!P6 LDC.64 R40, c[0x0][0x5c0] ;  /* 0x00017000ff28eb82 */ /* 0x000e220000000a00 */
[----:B-1----:R-:W-:Y:S02]  /*4750*/  F2FP.SATFINITE.E4M3.F32.PACK_AB_MERGE_C R19, RZ, R62, RZ ;  /* 0x0000003eff13723e */ /* 0x002fe400048070ff */
        /* <DEDUP_REMOVED lines=9> */
[----:B------:R0:W-:Y:S01]  /*47f0*/  @!P6 STG.E.U8 desc[UR20][R42.64+0x9], R19 ;  /* 0x000009132a00e986 */ /* 0x0001e2000c101114 */
[----:B------:R-:W-:-:S03]  /*4800*/  ISETP.NE.AND P6, PT, R92, RZ, PT ;  /* 0x000000ff5c00720c */ /* 0x000fc60003fc5270 */
[----:B------:R-:W-:Y:S01]  /*4810*/  @!P3 STG.E.U8 desc[UR20][R66.64+0x8], R61 ;  /* 0x0000083d4200b986 */ /* 0x000fe2000c101114 */
[----:B------:R-:W-:-:S03]  /*4820*/  ISETP.NE.AND P3, PT, R87, RZ, PT ;  /* 0x000000ff5700720c */ /* 0x000fc60003f65270 */
[----:B------:R-:W-:Y:S01]  /*4830*/  @!P4 STG.E.U8 desc[UR20][R68.64+0x9], R45 ;  /* 0x0000092d4400c986 */ /* 0x000fe2000c101114 */
[----:B------:R-:W-:-:S03]  /*4840*/  ISETP.NE.AND P4, PT, R88, RZ, PT ;  /* 0x000000ff5800720c */ /* 0x000fc60003f85270 */
[----:B------:R-:W-:Y:S01]  /*4850*/  @!P5 STG.E.U8 desc[UR20][R38.64], R59 ;  /* 0x0000003b2600d986 */ /* 0x000fe2000c101114 */
[----:B------:R-:W-:Y:S02]  /*4860*/  ISETP.NE.AND P5, PT, R89, RZ, PT ;  /* 0x000000ff5900720c */ /* 0x000fe40003fa5270 */
[----:B0-----:R-:W-:-:S05]  /*4870*/  F2FP.SATFINITE.E4M3.F32.PACK_AB_MERGE_C R19, RZ, R58, RZ ;  /* 0x0000003aff13723e */ /* 0x001fca00048070ff */
[----:B------:R0:W-:Y:S02]  /*4880*/  @!P6 STG.E.U8 desc[UR20][R36.64+0x1], R19 ;  /* 0x000001132400e986 */ /* 0x0001e4000c101114 */
[----:B------:R-:W1:Y:S08]  /*4890*/  @!P4 LDC.64 R42, c[0x0][0x5c0] ;  /* 0x00017000ff2acb82 */ /* 0x000e700000000a00 */
[----:B------:R-:W2:Y:S01]  /*48a0*/  @!P5 LDC.64 R40, c[0x0][0x5c0] ;  /* 0x00017000ff28db82 */ /* 0x000ea20000000a00 */
[----:B0-----:R-:W-:-:S07]  /*48b0*/  F2FP.SATFINITE.E4M3.F32.PACK_AB_MERGE_C R19, RZ, R56, RZ ;  /* 0x00000038ff13723e */ /* 0x001fce00048070ff */
[----:B------:R-:W0:Y:S01]  /*48c0*/  @!P3 LDC.64 R36, c[0x0][0x5c0] ;  /* 0x00017000ff24bb82 */ /* 0x000e220000000a00 */
[----:B--2---:R-:W-:-:S05]  /*48d0*/  @!P5 IADD3 R40, P6, R75, R40, RZ ;  /* 0x000000284b28d210 */ /* 0x004fca0007fde0ff */
[----:B------:R-:W-:Y:S01]  /*48e0*/  @!P5 IMAD.X R41, R72, 0x1, R41, P6 ;  /* 0x000000014829d824 */ /* 0x000fe200030e0629 */
[----:B------:R-:W-:-:S04]  /*48f0*/  ISETP.NE.AND P6, PT, R96, RZ, PT ;  /* 0x000000ff6000720c */ /* 0x000fc80003fc5270 */
[----:B------:R2:W-:Y:S01]  /*4900*/  @!P5 STG.E.U8 desc[UR20][R40.64], R57 ;  /* 0x000000392800d986 */ /* 0x0005e2000c101114 */
[----:B-1----:R-:W-:-:S05]  /*4910*/  @!P4 IADD3 R38, P5, R77, R42, RZ ;  /* 0x0000002a4d26c210 */ /* 0x002fca0007fbe0ff */
[----:B------:R-:W-:Y:S01]  /*4920*/  @!P4 IMAD.X R39, R74, 0x1, R43, P5 ;  /* 0x000000014a27c824 */ /* 0x000fe200028e062b */
[----:B------:R-:W-:-:S04]  /*4930*/  ISETP.NE.AND P5, PT, R94, RZ, PT ;  /* 0x000000ff5e00720c */ /* 0x000fc80003fa5270 */
[----:B------:R1:W-:Y:S01]  /*4940*/  @!P4 STG.E.U8 desc[UR20][R38.64+0x1], R19 ;  /* 0x000001132600c986 */ /* 0x0003e2000c101114 */
[----:B------:R-:W-:Y:S02]  /*4950*/  ISETP.NE.AND P4, PT, R93, RZ, PT ;  /* 0x000000ff5d00720c */ /* 0x000fe40003f85270 */
[----:B--2---:R-:W-:Y:S01]  /*4960*/  F2FP.SATFINITE.E4M3.F32.PACK_AB_MERGE_C R41, RZ, R54, RZ ;  /* 0x00000036ff29723e */ /* 0x004fe200048070ff */
[----:B-1----:R-:W1:Y:S01]  /*4970*/  @!P2 LDC.64 R38, c[0x0][0x5c0] ;  /* 0x00017000ff26ab82 */ /* 0x002e620000000a00 */
[----:B------:R-:W-:-:S09]  /*4980*/  F2FP.SATFINITE.E4M3.F32.PACK_AB_MERGE_C R19, RZ, R52, RZ ;  /* 0x00000034ff13723e */ /* 0x000fd200048070ff */
[----:B------:R-:W-:Y:S01]  /*4990*/  @!P4 STG.E.U8 desc[UR20][R34.64+0x8], R55 ;  /* 0x000008372200c986 */ /* 0x000fe2000c101114 */
[----:B0-----:R-:W-:-:S03]  /*49a0*/  @!P3 IADD3 R36, P4, R79, R36, RZ ;  /* 0x000000244f24b210 */ /* 0x001fc60007f9e0ff */
[----:B------:R0:W-:Y:S01]  /*49b0*/  @!P5 STG.E.U8 desc[UR20][R32.64+0x9], R41 ;  /* 0x000009292000d986 */ /* 0x0001e2000c101114 */
[----:B------:R-:W-:Y:S01]  /*49c0*/  ISETP.GE.AND P5, PT, R29, 0x101, PT ;  /* 0x000001011d00780c */ /* 0x000fe20003fa6270 */
[----:B------:R-:W-:Y:S01]  /*49d0*/  @!P3 IMAD.X R37, R76, 0x1, R37, P4 ;  /* 0x000000014c25b824 */ /* 0x000fe200020e0625 */
[----:B------:R-:W-:-:S04]  /*49e0*/  ISETP.NE.AND P4, PT, R95, RZ, PT ;  /* 0x000000ff5f00720c */ /* 0x000fc80003f85270 */
[----:B------:R2:W-:Y:S01]  /*49f0*/  @!P3 STG.E.U8 desc[UR20][R36.64+0x8], R53 ;  /* 0x000008352400b986 */ /* 0x0005e2000c101114 */
[----:B0-----:R-:W0:Y:S01]  /*4a00*/  @!P0 LDC.64 R32, c[0x0][0x5c0] ;  /* 0x00017000ff208b82 */ /* 0x001e220000000a00 */
[----:B-1----:R-:W-:Y:S02]  /*4a10*/  @!P2 IADD3 R34, P3, R81, R38, RZ ;  /* 0x000000265122a210 */ /* 0x002fe40007f7e0ff */
[----:B--2---:R-:W-:-:S03]  /*4a20*/  F2FP.SATFINITE.E4M3.F32.PACK_AB_MERGE_C R37, RZ, R50, RZ ;  /* 0x00000032ff25723e */ /* 0x004fc600048070ff */
[----:B------:R-:W-:Y:S01]  /*4a30*/  @!P2 IMAD.X R35, R78, 0x1, R39, P3 ;  /* 0x000000014e23a824 */ /* 0x000fe200018e0627 */
[C---:B------:R-:W-:Y:S01]  /*4a40*/  ISETP.LT.OR P3, PT, R25.reuse, 0xa, !P5 ;  /* 0x0000000a1900780c */ /* 0x040fe20006f61670 */
[----:B------:R-:W1:Y:S03]  /*4a50*/  @!P1 LDC.64 R38, c[0x0][0x5c0] ;  /* 0x00017000ff269b82 */ /* 0x000e660000000a00 */
[----:B------:R2:W-:Y:S01]  /*4a60*/  @!P2 STG.E.U8 desc[UR20][R34.64+0x9], R19 ;  /* 0x000009132200a986 */ /* 0x0005e2000c101114 */
[----:B------:R-:W-:-:S03]  /*4a70*/  ISETP.LT.OR P2, PT, R25, 0x9, !P5 ;  /* 0x000000091900780c */ /* 0x000fc60006f41670 */
[----:B------:R1:W-:Y:S01]  /*4a80*/  @!P4 STG.E.U8 desc[UR20][R30.64], R51 ;  /* 0x000000331e00c986 */ /* 0x0003e2000c101114 */
[----:B0-----:R-:W-:-:S03]  /*4a90*/  @!P0 IADD3 R32, P4, R83, R32, RZ ;  /* 0x0000002053208210 */ /* 0x001fc60007f9e0ff */
[----:B------:R0:W-:Y:S01]  /*4aa0*/  @!P6 STG.E.U8 desc[UR20][R26.64+0x1], R37 ;  /* 0x000001251a00e986 */ /* 0x0001e2000c101114 */
[----:B------:R-:W-:Y:S01]  /*4ab0*/  ISETP.GE.AND P6, PT, R29, 0x109, PT ;  /* 0x000001091d00780c */ /* 0x000fe20003fc6270 */
[----:B------:R-:W3:Y:S01]  /*4ac0*/  @!P3 LDC.64 R40, c[0x0][0x5c0] ;  /* 0x00017000ff28bb82 */ /* 0x000ee20000000a00 */
[----:B--2---:R-:W-:Y:S01]  /*4ad0*/  F2FP.SATFINITE.E4M3.F32.PACK_AB_MERGE_C R19, RZ, R48, RZ ;  /* 0x00000030ff13723e */ /* 0x004fe200048070ff */
[----:B------:R-:W-:Y:S01]  /*4ae0*/  @!P0 IMAD.X R33, R80, 0x1, R33, P4 ;  /* 0x0000000150218824 */ /* 0x000fe200020e0621 */
[C---:B------:R-:W-:Y:S02]  /*4af0*/  ISETP.LT.OR P4, PT, R25.reuse, 0x9, !P6 ;  /* 0x000000091900780c */ /* 0x040fe40007781670 */
[----:B------:R-:W-:Y:S02]  /*4b00*/  ISETP.LT.OR P5, PT, R25, 0xa, !P6 ;  /* 0x0000000a1900780c */ /* 0x000fe400077a1670 */
[----:B------:R2:W-:Y:S01]  /*4b10*/  @!P0 STG.E.U8 desc[UR20][R32.64], R49 ;  /* 0x0000003120008986 */ /* 0x0005e2000c101114 */
[----:B------:R-:W4:Y:S01]  /*4b20*/  @!P2 LDC.64 R34, c[0x0][0x5c0] ;  /* 0x00017000ff22ab82 */ /* 0x000f220000000a00 */
[----:B------:R-:W-:Y:S01]  /*4b30*/  F2FP.SATFINITE.E4M3.F32.PACK_AB_MERGE_C R25, RZ, R23, RZ ;  /* 0x00000017ff19723e */ /* 0x000fe200048070ff */
[----:B------:R-:W-:Y:S01]  /*4b40*/  FMUL R23, R22, R4 ;  /* 0x0000000416177220 */ /* 0x000fe20000400000 */
[----:B-1----:R-:W-:-:S05]  /*4b50*/  @!P1 IADD3 R30, P0, R85, R38, RZ ;  /* 0x00000026551e9210 */ /* 0x002fca0007f1e0ff */
[----:B------:R-:W-:Y:S01]  /*4b60*/  @!P1 IMAD.X R31, R82, 0x1, R39, P0 ;  /* 0x00000001521f9824 */ /* 0x000fe200000e0627 */
[----:B0-----:R-:W0:Y:S04]  /*4b70*/  @!P4 LDC.64 R36, c[0x0][0x5c0] ;  /* 0x00017000ff24cb82 */ /* 0x001e280000000a00 */
[----:B------:R1:W-:Y:S04]  /*4b80*/  @!P1 STG.E.U8 desc[UR20][R30.64+0x1], R19 ;  /* 0x000001131e009986 */ /* 0x0003e8000c101114 */
[----:B------:R-:W5:Y:S01]  /*4b90*/  @!P5 LDC.64 R38, c[0x0][0x5c0] ;  /* 0x00017000ff26db82 */ /* 0x000f620000000a00 */
[----:B----4-:R-:W-:-:S04]  /*4ba0*/  @!P2 IADD3 R26, P0, P1, R18, R34, R17 ;  /* 0x00000022121aa210 */ /* 0x010fc8000791e011 */
[----:B------:R-:W-:Y:S02]  /*4bb0*/  @!P2 IADD3.X R27, R28, R35, R14, P0, P1 ;  /* 0x000000231c1ba210 */ /* 0x000fe400007e240e */
[----:B---3--:R-:W-:-:S03]  /*4bc0*/  @!P3 IADD3 R34, P0, P1, R18, R40, R17 ;  /* 0x000000281222b210 */ /* 0x008fc6000791e011 */
[----:B------:R3:W-:Y:S01]  /*4bd0*/  @!P2 STG.E.U8 desc[UR20][R26.64+0x8], R25 ;  /* 0x000008191a00a986 */ /* 0x0007e2000c101114 */
[----:B------:R-:W-:Y:S02]  /*4be0*/  @!P3 IADD3.X R35, R28, R41, R14, P0, P1 ;  /* 0x000000291c23b210 */ /* 0x000fe400007e240e */
[----:B------:R-:W-:-:S04]  /*4bf0*/  @!P4 IADD3 R29, P0, P1, R17, R18, R16 ;  /* 0x00000012111dc210 */ /* 0x000fc8000791e010 */
[C-C-:B--2---:R-:W-:Y:S02]  /*4c00*/  @!P4 IADD3.X R32, R14.reuse, R28, R13.reuse, P0, P1 ;  /* 0x0000001c0e20c210 */ /* 0x144fe400007e240d */
[----:B------:R-:W-:Y:S02]  /*4c10*/  @!P5 IADD3 R33, P0, P1, R17, R18, R16 ;  /* 0x000000121121d210 */ /* 0x000fe4000791e010 */
[----:B0-----:R-:W-:Y:S02]  /*4c20*/  @!P4 IADD3 R18, P2, R29, R36, RZ ;  /* 0x000000241d12c210 */ /* 0x001fe40007f5e0ff */
[----:B------:R-:W-:Y:S02]  /*4c30*/  @!P5 IADD3.X R28, R14, R28, R13, P0, P1 ;  /* 0x0000001c0e1cd210 */ /* 0x000fe400007e240d */
[----:B-----5:R-:W-:Y:S01]  /*4c40*/  @!P5 IADD3 R22, P0, R33, R38, RZ ;  /* 0x000000262116d210 */ /* 0x020fe20007f1e0ff */
[----:B-1----:R-:W-:Y:S01]  /*4c50*/  @!P4 IMAD.X R19, R32, 0x1, R37, P2 ;  /* 0x000000012013c824 */ /* 0x002fe200010e0625 */
[----:B------:R-:W-:-:S02]  /*4c60*/  F2FP.SATFINITE.E4M3.F32.PACK_AB_MERGE_C R29, RZ, R23, RZ ;  /* 0x00000017ff1d723e */ /* 0x000fc400048070ff */
[----:B---3--:R-:W-:Y:S01]  /*4c70*/  F2FP.SATFINITE.E4M3.F32.PACK_AB_MERGE_C R25, RZ, R20, RZ ;  /* 0x00000014ff19723e */ /* 0x008fe200048070ff */
[----:B------:R-:W-:Y:S02]  /*4c80*/  @!P5 IMAD.X R23, R28, 0x1, R39, P0 ;  /* 0x000000011c17d824 */ /* 0x000fe400000e0627 */
[----:B------:R4:W-:Y:S04]  /*4c90*/  @!P3 STG.E.U8 desc[UR20][R34.64+0x9], R29 ;  /* 0x0000091d2200b986 */ /* 0x0009e8000c101114 */
[----:B------:R4:W-:Y:S04]  /*4ca0*/  @!P4 STG.E.U8 desc[UR20][R18.64+0x8], R21 ;  /* 0x000008151200c986 */ /* 0x0009e8000c101114 */
[----:B------:R4:W-:Y:S02]  /*4cb0*/  @!P5 STG.E.U8 desc[UR20][R22.64+0x9], R25 ;  /* 0x000009191600d986 */ /* 0x0009e4000c101114 */
.L_x_36:
[----:B------:R-:W-:Y:S05]  /*4cc0*/  BSYNC B0 ;  /* 0x0000000000007941 */ /* 0x000fea0003800000 */
.L_x_32:
[----:B------:R-:W-:Y:S01]  /*4cd0*/  ULDC UR6, c[0x0][0xc] ;  /* 0x0000030000067ab9 */ /* 0x000fe20000000800 */
[----:B------:R-:W-:Y:S01]  /*4ce0*/  ULDC UR7, c[0x0][0x10] ;  /* 0x0000040000077ab9 */ /* 0x000fe20000000800 */
[----:B---34-:R-:W3:Y:S01]  /*4cf0*/  LDC R19, c[0x0][0x14] ;  /* 0x00000500ff137b82 */ /* 0x018ee20000000800 */
[----:B------:R-:W-:Y:S01]  /*4d00*/  UIMAD.WIDE.U32 UR6, UR6, UR7, URZ ;  /* 0x00000007060672a5 */ /* 0x000fe2000f8e003f */
[----:B------:R-:W-:Y:S02]  /*4d10*/  IMAD.MOV.U32 R18, RZ, RZ, -0x1 ;  /* 0xffffffffff127424 */ /* 0x000fe400078e00ff */
[----:B------:R-:W-:-:S03]  /*4d20*/  IMAD.MOV.U32 R69, RZ, RZ, -0x1 ;  /* 0xffffffffff457424 */ /* 0x000fc600078e00ff */
[----:B---3--:R-:W-:-:S04]  /*4d30*/  IMAD.WIDE.U32 R8, R19, UR6, R8 ;  /* 0x0000000613087c25 */ /* 0x008fc8000f8e0008 */
[----:B------:R-:W-:Y:S01]  /*4d40*/  IMAD R19, R19, UR7, RZ ;  /* 0x0000000713137c24 */ /* 0x000fe2000f8e02ff */
[----:B------:R-:W-:Y:S02]  /*4d50*/  ULDC.64 UR6, c[0x0][0x650] ;  /* 0x0001940000067ab9 */ /* 0x000fe40000000a00 */
[----:B------:R-:W-:Y:S01]  /*4d60*/  ISETP.GE.U32.AND P0, PT, R8, UR6, PT ;  /* 0x0000000608007c0c */ /* 0x000fe2000bf06070 */
[--C-:B------:R-:W-:Y:S01]  /*4d70*/  IMAD.IADD R9, R9, 0x1, R19.reuse ;  /* 0x0000000109097824 */ /* 0x100fe200078e0213 */
[----:B------:R-:W-:-:S04]  /*4d80*/  PRMT R19, RZ, 0x7610, R19 ;  /* 0x00007610ff137816 */ /* 0x000fc80000000013 */
[----:B------:R-:W-:-:S13]  /*4d90*/  ISETP.GE.U32.AND.EX P0, PT, R9, UR7, PT, P0 ;  /* 0x0000000709007c0c */ /* 0x000fda000bf06100 */
[----:B------:R-:W-:Y:S05]  /*4da0*/  @P0 BRA `(.L_x_37) ;  /* 0x0000000400600947 */ /* 0x000fea0003800000 */
[----:B--2---:R-:W2:Y:S01]  /*4db0*/  S2R R30, SR_CTAID.X ;  /* 0x00000000001e7919 */ /* 0x004ea20000002500 */
[----:B------:R-:W3:Y:S01]  /*4dc0*/  LDC.64 R24, c[0x0][0x628] ;  /* 0x00018a00ff187b82 */ /* 0x000ee20000000a00 */
[----:B------:R-:W-:Y:S01]  /*4dd0*/  ULDC UR6, c[0x0][0x150] ;  /* 0x0000540000067ab9 */ /* 0x000fe20000000800 */
[----:B0-----:R-:W-:Y:S01]  /*4de0*/  IMAD.MOV.U32 R22, RZ, RZ, R8 ;  /* 0x000000ffff167224 */ /* 0x001fe200078e0008 */
[----:B------:R-:W0:Y:S01]  /*4df0*/  S2R R32, SR_CTAID.Y ;  /* 0x0000000000207919 */ /* 0x000e220000002600 */
[----:B------:R-:W-:-:S04]  /*4e00*/  IMAD.MOV.U32 R23, RZ, RZ, R9 ;  /* 0x000000ffff177224 */ /* 0x000fc800078e0009 */
[----:B------:R-:W4:Y:S08]  /*4e10*/  LDC R33, c[0x0][0x144] ;  /* 0x00005100ff217b82 */ /* 0x000f300000000800 */
[----:B------:R-:W0:Y:S08]  /*4e20*/  LDC R26, c[0x0][0x630] ;  /* 0x00018c00ff1a7b82 */ /* 0x000e300000000800 */
[----:B------:R-:W0:Y:S01]  /*4e30*/  LDC.64 R28, c[0x0][0x620] ;  /* 0x00018800ff1c7b82 */ /* 0x000e220000000a00 */
[----:B---3--:R-:W-:-:S04]  /*4e40*/  ISETP.NE.U32.AND P0, PT, R24, RZ, PT ;  /* 0x000000ff1800720c */ /* 0x008fc80003f05070 */
[----:B------:R-:W-:Y:S02]  /*4e50*/  ISETP.NE.AND.EX P0, PT, R25, RZ, PT, P0 ;  /* 0x000000ff1900720c */ /* 0x000fe40003f05300 */
[----:B--2---:R-:W-:-:S05]  /*4e60*/  I2FP.F32.U32 R18, R30 ;  /* 0x0000001e00127245 */ /* 0x004fca0000201000 */
[----:B------:R-:W-:-:S04]  /*4e70*/  FMUL R18, R18, UR6 ;  /* 0x0000000612127c20 */ /* 0x000fc80008400000 */
[----:B------:R2:W3:Y:S02]  /*4e80*/  F2I.U32.TRUNC.NTZ R31, R18 ;  /* 0x00000012001f7305 */ /* 0x0004e4000020f000 */
[----:B----4-:R-:W-:Y:S05]  /*4e90*/  @!P0 BRA `(.L_x_38) ;  /* 0x0000000000288947 */ /* 0x010fea0003800000 */
[----:B------:R-:W4:Y:S02]  /*4ea0*/  LDC R19, c[0x0][0x634] ;  /* 0x00018d00ff137b82 */ /* 0x000f240000000800 */
[----:B----4-:R-:W-:-:S05]  /*4eb0*/  IADD3 R23, P0, R8, R19, RZ ;  /* 0x0000001308177210 */ /* 0x010fca0007f1e0ff */
[----:B------:R-:W-:-:S04]  /*4ec0*/  IMAD.X R27, RZ, RZ, R9, P0 ;  /* 0x000000ffff1b7224 */ /* 0x000fc800000e0609 */
[----:B--2---:R-:W-:-:S04]  /*4ed0*/  IMAD.WIDE.U32 R18, R27, R24, RZ ;  /* 0x000000181b127225 */ /* 0x004fc800078e00ff */
[----:B-----5:R-:W-:-:S04]  /*4ee0*/  IMAD.WIDE.U32 R20, P0, R23, R25, R18 ;  /* 0x0000001917147225 */ /* 0x020fc80007800012 */
[----:B------:R-:W-:-:S04]  /*4ef0*/  IMAD.WIDE.U32 R18, R23, R24, RZ ;  /* 0x0000001817127225 */ /* 0x000fc800078e00ff */
[----:B------:R-:W-:Y:S01]  /*4f00*/  IMAD.X R23, RZ, RZ, RZ, P0 ;  /* 0x000000ffff177224 */ /* 0x000fe200000e06ff */
[----:B------:R-:W-:Y:S01]  /*4f10*/  IADD3 RZ, P0, R19, R20, RZ ;  /* 0x0000001413ff7210 */ /* 0x000fe20007f1e0ff */
[----:B------:R-:W-:-:S04]  /*4f20*/  IMAD.MOV.U32 R22, RZ, RZ, R21 ;  /* 0x000000ffff167224 */ /* 0x000fc800078e0015 */
[----:B------:R-:W-:-:S08]  /*4f30*/  IMAD.WIDE.U32.X R22, R27, R25, R22, P0 ;  /* 0x000000191b167225 */ /* 0x000fd000000e0416 */
.L_x_38:
[----:B------:R-:W4:Y:S01]  /*4f40*/  LDC.64 R38, c[0x0][0x640] ;  /* 0x00019000ff267b82 */ /* 0x000f220000000a00 */
[-C--:B0-----:R-:W-:Y:S01]  /*4f50*/  SHF.R.U64 R69, R22, R26.reuse, R23 ;  /* 0x0000001a16457219 */ /* 0x081fe20000001217 */
[----:B---3--:R-:W-:Y:S01]  /*4f60*/  IMAD.MOV R31, RZ, RZ, -R31 ;  /* 0x000000ffff1f7224 */ /* 0x008fe200078e0a1f */
[----:B--2---:R-:W-:Y:S01]  /*4f70*/  SHF.R.U32.HI R18, RZ, R26, R23 ;  /* 0x0000001aff127219 */ /* 0x004fe20000011617 */
[----:B------:R-:W-:Y:S01]  /*4f80*/  ULDC UR6, c[0x0][0x154] ;  /* 0x0000550000067ab9 */ /* 0x000fe20000000800 */
[----:B-----5:R-:W-:Y:S01]  /*4f90*/  IADD3 R21, P0, RZ, -R69, RZ ;  /* 0x80000045ff157210 */ /* 0x020fe20007f1e0ff */
[----:B------:R-:W-:Y:S02]  /*4fa0*/  IMAD R31, R33, R31, R30 ;  /* 0x0000001f211f7224 */ /* 0x000fe400078e021e */
[----:B------:R-:W0:Y:S01]  /*4fb0*/  LDC R22, c[0x0][0x618] ;  /* 0x00018600ff167b82 */ /* 0x000e220000000800 */
[----:B------:R-:W-:Y:S02]  /*4fc0*/  IMAD.MOV.U32 R23, RZ, RZ, 0x1 ;  /* 0x00000001ff177424 */ /* 0x000fe400078e00ff */
[----:B------:R-:W-:-:S04]  /*4fd0*/  IMAD.X R19, RZ, RZ, ~R18, P0 ;  /* 0x000000ffff137224 */ /* 0x000fc800000e0e12 */
[-C--:B------:R-:W-:Y:S01]  /*4fe0*/  IMAD R20, R19, R28.reuse, RZ ;  /* 0x0000001c13147224 */ /* 0x080fe200078e02ff */
[----:B------:R-:W2:Y:S01]  /*4ff0*/  LDC R34, c[0x0][0x608] ;  /* 0x00018200ff227b82 */ /* 0x000ea20000000800 */
[----:B------:R-:W-:-:S04]  /*5000*/  IMAD.WIDE.U32 R18, R21, R28, R8 ;  /* 0x0000001c15127225 */ /* 0x000fc800078e0008 */
[----:B------:R-:W-:Y:S01]  /*5010*/  IMAD R21, R21, R29, R20 ;  /* 0x0000001d15157224 */ /* 0x000fe200078e0214 */
[----:B------:R-:W-:Y:S02]  /*5020*/  I2FP.F32.U32 R20, R32 ;  /* 0x0000002000147245 */ /* 0x000fe40000201000 */
[----:B------:R-:W3:Y:S01]  /*5030*/  LDC R36, c[0x0][0x658] ;  /* 0x00019600ff247b82 */ /* 0x000ee20000000800 */
[----:B------:R-:W-:Y:S01]  /*5040*/  IMAD.IADD R19, R19, 0x1, R21 ;  /* 0x0000000113137824 */ /* 0x000fe200078e0215 */
[----:B----4-:R-:W-:Y:S01]  /*5050*/  ISETP.NE.U32.AND P0, PT, R38, RZ, PT ;  /* 0x000000ff2600720c */ /* 0x010fe20003f05070 */
[----:B------:R-:W-:Y:S01]  /*5060*/  FMUL R20, R20, UR6 ;  /* 0x0000000614147c20 */ /* 0x000fe20008400000 */
[----:B------:R-:W-:Y:S02]  /*5070*/  IMAD.MOV.U32 R21, RZ, RZ, -0x1 ;  /* 0xffffffffff157424 */ /* 0x000fe400078e00ff */
[----:B------:R-:W-:Y:S01]  /*5080*/  ISETP.NE.AND.EX P0, PT, R39, RZ, PT, P0 ;  /* 0x000000ff2700720c */ /* 0x000fe20003f05300 */
[----:B------:R4:W1:Y:S01]  /*5090*/  F2I.U32.TRUNC.NTZ R27, R20 ;  /* 0x00000014001b7305 */ /* 0x000862000020f000 */
[----:B------:R-:W1:Y:S01]  /*50a0*/  LDC R29, c[0x0][0x148] ;  /* 0x00005200ff1d7b82 */ /* 0x000e620000000800 */
[----:B0-----:R-:W-:-:S02]  /*50b0*/  SHF.R.U64 R26, R18, R22, R19 ;  /* 0x00000016121a7219 */ /* 0x001fc40000001213 */
[----:B------:R-:W-:-:S05]  /*50c0*/  SHF.R.U32.HI R19, RZ, R22, R19 ;  /* 0x00000016ff137219 */ /* 0x000fca0000011613 */
[----:B------:R-:W0:Y:S01]  /*50d0*/  LDC R30, c[0x0][0x600] ;  /* 0x00018000ff1e7b82 */ /* 0x000e220000000800 */
[-CC-:B--2---:R-:W-:Y:S02]  /*50e0*/  SHF.R.U64 R24, R26, R34.reuse, R19.reuse ;  /* 0x000000221a187219 */ /* 0x184fe40000001213 */
[----:B------:R-:W-:-:S05]  /*50f0*/  SHF.R.U32.HI R19, RZ, R34, R19 ;  /* 0x00000022ff137219 */ /* 0x000fca0000011613 */
[----:B------:R-:W2:Y:S01]  /*5100*/  LDC R35, c[0x0][0x648] ;  /* 0x00019200ff237b82 */ /* 0x000ea20000000800 */
[-CC-:B---3--:R-:W-:Y:S02]  /*5110*/  SHF.R.U64 R28, R24, R36.reuse, R19.reuse ;  /* 0x00000024181c7219 */ /* 0x188fe40000001213 */
[-C--:B------:R-:W-:Y:S02]  /*5120*/  SHF.L.U32 R21, R21, R36.reuse, RZ ;  /* 0x0000002415157219 */ /* 0x080fe400000006ff */
[-C--:B------:R-:W-:Y:S01]  /*5130*/  SHF.R.U32.HI R19, RZ, R36.reuse, R19 ;  /* 0x00000024ff137219 */ /* 0x080fe20000011613 */
[----:B------:R-:W-:Y:S01]  /*5140*/  IMAD.MOV.U32 R18, RZ, RZ, R28 ;  /* 0x000000ffff127224 */ /* 0x000fe200078e001c */
[----:B------:R-:W-:Y:S01]  /*5150*/  SHF.L.U32 R36, R23, R36, RZ ;  /* 0x0000002417247219 */ /* 0x000fe200000006ff */
[----:B------:R-:W3:Y:S01]  /*5160*/  LDC R37, c[0x0][0x638] ;  /* 0x00018e00ff257b82 */ /* 0x000ee20000000800 */
[----:B------:R-:W-:-:S07]  /*5170*/  LOP3.LUT R33, RZ, R21, RZ, 0x33, !PT ;  /* 0x00000015ff217212 */ /* 0x000fce00078e33ff */
[----:B------:R-:W0:Y:S01]  /*5180*/  LDC R40, c[0x0][0x610] ;  /* 0x00018400ff287b82 */ /* 0x000e220000000800 */
[----:B----4-:R-:W-:Y:S05]  /*5190*/  @!P0 BRA `(.L_x_39) ;  /* 0x0000000000288947 */ /* 0x010fea0003800000 */
[----:B------:R-:W4:Y:S02]  /*51a0*/  LDC R23, c[0x0][0x64c] ;  /* 0x00019300ff177b82 */ /* 0x000f240000000800 */
[----:B----4-:R-:W-:-:S05]  /*51b0*/  IADD3 R23, P0, R28, R23, RZ ;  /* 0x000000171c177210 */ /* 0x010fca0007f1e0ff */
        /* <DEDUP_REMOVED lines=8> */
.L_x_39:
[----:B------:R-:W-:Y:S01]  /*5240*/  ISETP.NE.AND P0, PT, R10, 0x1, PT ;  /* 0x000000010a00780c */ /* 0x000fe20003f05270 */
[----:B0-----:R-:W-:Y:S01]  /*5250*/  VIADD R23, R30, 0xffffffff ;  /* 0xffffffff1e177836 */ /* 0x001fe20000000000 */
[----:B--2---:R-:W-:Y:S01]  /*5260*/  SHF.R.U64 R18, R18, R35, R19 ;  /* 0x0000002312127219 */ /* 0x004fe20000001213 */
[----:B-1----:R-:W-:Y:S01]  /*5270*/  IMAD.MOV R27, RZ, RZ, -R27 ;  /* 0x000000ffff1b7224 */ /* 0x002fe200078e0a1b */
[----:B------:R-:W-:-:S03]  /*5280*/  LOP3.LUT R21, R24, R33, RZ, 0xc0, !PT ;  /* 0x0000002118157212 */ /* 0x000fc600078ec0ff */
[----:B------:R-:W-:Y:S02]  /*5290*/  IMAD.MOV R19, RZ, RZ, -R18 ;  /* 0x000000ffff137224 */ /* 0x000fe400078e0a12 */
[----:B------:R-:W-:Y:S01]  /*52a0*/  IMAD R24, R36, R18, R21 ;  /* 0x0000001224187224 */ /* 0x000fe200078e0215 */
[----:B------:R-:W-:Y:S01]  /*52b0*/  LOP3.LUT R21, R26, R23, RZ, 0xc0, !PT ;  /* 0x000000171a157212 */ /* 0x000fe200078ec0ff */
[----:B---3--:R-:W-:Y:S02]  /*52c0*/  IMAD R18, R19, R37, R28 ;  /* 0x0000002513127224 */ /* 0x008fe400078e021c */
[----:B------:R-:W-:Y:S02]  /*52d0*/  @P0 IMAD R31, R29, R27, R32 ;  /* 0x0000001b1d1f0224 */ /* 0x000fe400078e0220 */
[----:B------:R-:W-:Y:S02]  /*52e0*/  IMAD R21, R18, R30, R21 ;  /* 0x0000001e12157224 */ /* 0x000fe400078e0215 */
[----:B------:R-:W-:-:S02]  /*52f0*/  IMAD R24, R24, R40, R31 ;  /* 0x0000002818187224 */ /* 0x000fc400078e021f */
[----:B------:R-:W-:-:S03]  /*5300*/  IMAD.MOV.U32 R19, RZ, RZ, 0x1 ;  /* 0x00000001ff137424 */ /* 0x000fc600078e00ff */
[----:B------:R-:W-:Y:S02]  /*5310*/  SEL R18, R21, R24, !P0 ;  /* 0x0000001815127207 */ /* 0x000fe40004000000 */
[----:B------:R-:W-:-:S07]  /*5320*/  SEL R24, R24, R21, !P0 ;  /* 0x0000001518187207 */ /* 0x000fce0004000000 */
.L_x_37:
[----:B------:R-:W-:Y:S01]  /*5330*/  LOP3.LUT P0, RZ, R19, 0xff, RZ, 0xc0, !PT ;  /* 0x000000ff13ff7812 */ /* 0x000fe2000780c0ff */
[----:B------:R-:W-:Y:S01]  /*5340*/  UIMAD.WIDE.U32 UR6, UR5, 0x38e38e39, URZ ;  /* 0x38e38e39050678a5 */ /* 0x000fe2000f8e003f */
[----:B------:R-:W-:-:S03]  /*5350*/  IMAD.MOV.U32 R67, RZ, RZ, R24 ;  /* 0x000000ffff437224 */ /* 0x000fc600078e0018 */
[----:B------:R-:W-:-:S04]  /*5360*/  USHF.R.U32.HI UR6, URZ, 0x1, UR7 ;  /* 0x000000013f067899 */ /* 0x000fc80008011607 */
[----:B------:R-:W-:-:S04]  /*5370*/  UIMAD UR5, UR6, -0x9, UR5 ;  /* 0xfffffff7060578a4 */ /* 0x000fc8000f8e0205 */
[----:B------:R-:W-:Y:S08]  /*5380*/  @P0 BRA `(.L_x_40) ;  /* 0xffffffbc00580947 */ /* 0x000ff0000383ffff */
[----:B------:R-:W-:Y:S05]  /*5390*/  EXIT ;  /* 0x000000000000794d */ /* 0x000fea0003800000 */
.L_x_4:
[----:B0-----:R-:W-:Y:S01]  /*53a0*/  ULDC.64 UR4, c[0x0][0x650] ;  /* 0x0001940000047ab9 */ /* 0x001fe20000000a00 */
        /* <DEDUP_REMOVED lines=25> */
.L_x_42:
        /* <DEDUP_REMOVED lines=14> */
[----:B------:R-:W-:Y:S02]  /*5620*/  IMAD R5, R11, R25, R14 ;  /* 0x000000190b057224 */ /* 0x000fe400078e020e */
[----:B------:R-:W-:Y:S02]  /*5630*/  IMAD.MOV.U32 R14, RZ, RZ, 0x1 ;  /* 0x00000001ff0e7424 */ /* 0x000fe400078e00ff */
[----:B------:R-:W-:Y:S01]  /*5640*/  IMAD.IADD R5, R13, 0x1, R5 ;  /* 0x000000010d057824 */ /* 0x000fe200078e0205 */
[----:B------:R-:W4:Y:S04]  /*5650*/  LDC R22, c[0x0][0x608] ;  /* 0x00018200ff167b82 */ /* 0x000f280000000800 */
[----:B0-----:R-:W-:-:S02]  /*5660*/  SHF.R.U64 R16, R12, R18, R5 ;  /* 0x000000120c107219 */ /* 0x001fc40000001205 */
        /* <DEDUP_REMOVED lines=8> */
[----:B--2---:R-:W-:Y:S01]  /*56f0*/  IMAD R25, R17, R11, R4 ;  /* 0x0000000b11197224 */ /* 0x004fe200078e0204 */
[----:B------:R2:W3:Y:S06]  /*5700*/  F2I.U32.TRUNC.NTZ R18, R12 ;  /* 0x0000000c00127305 */ /* 0x0004ec000020f000 */
[----:B------:R-:W1:Y:S01]  /*5710*/  LDC R23, c[0x0][0x600] ;  /* 0x00018000ff177b82 */ /* 0x000e620000000800 */
[-CC-:B----4-:R-:W-:Y:S02]  /*5720*/  SHF.R.U64 R19, R16, R22.reuse, R5.reuse ;  /* 0x0000001610137219 */ /* 0x190fe40000001205 */
[----:B------:R-:W-:Y:S01]  /*5730*/  SHF.R.U32.HI R4, RZ, R22, R5 ;  /* 0x00000016ff047219 */ /* 0x000fe20000011605 */
[----:B------:R-:W-:-:S04]  /*5740*/  IMAD.MOV.U32 R22, RZ, RZ, -0x1 ;  /* 0xffffffffff167424 */ /* 0x000fc800078e00ff */
[----:B------:R-:W4:Y:S01]  /*5750*/  LDC R24, c[0x0][0x648] ;  /* 0x00019200ff187b82 */ /* 0x000f220000000800 */
[-C--:B0-----:R-:W-:Y:S02]  /*5760*/  SHF.L.U32 R11, R22, R27.reuse, RZ ;  /* 0x0000001b160b7219 */ /* 0x081fe400000006ff */
[-CC-:B------:R-:W-:Y:S02]  /*5770*/  SHF.R.U64 R22, R19, R27.reuse, R4.reuse ;  /* 0x0000001b13167219 */ /* 0x180fe40000001204 */
[-C--:B------:R-:W-:Y:S02]  /*5780*/  SHF.R.U32.HI R5, RZ, R27.reuse, R4 ;  /* 0x0000001bff057219 */ /* 0x080fe40000011604 */
[----:B------:R-:W-:Y:S01]  /*5790*/  SHF.L.U32 R27, R14, R27, RZ ;  /* 0x0000001b0e1b7219 */ /* 0x000fe200000006ff */
[----:B------:R-:W0:Y:S01]  /*57a0*/  LDC R26, c[0x0][0x638] ;  /* 0x00018e00ff1a7b82 */ /* 0x000e220000000800 */
[----:B------:R-:W-:Y:S01]  /*57b0*/  LOP3.LUT R30, RZ, R11, RZ, 0x33, !PT ;  /* 0x0000000bff1e7212 */ /* 0x000fe200078e33ff */
[----:B------:R-:W-:-:S06]  /*57c0*/  IMAD.MOV.U32 R4, RZ, RZ, R22 ;  /* 0x000000ffff047224 */ /* 0x000fcc00078e0016 */
[----:B------:R-:W0:Y:S01]  /*57d0*/  LDC R31, c[0x0][0x610] ;  /* 0x00018400ff1f7b82 */ /* 0x000e220000000800 */
[----:B--23--:R-:W-:Y:S05]  /*57e0*/  @!P0 BRA `(.L_x_43) ;  /* 0x0000000000288947 */ /* 0x00cfea0003800000 */
[----:B------:R-:W2:Y:S02]  /*57f0*/  LDC R11, c[0x0][0x64c] ;  /* 0x00019300ff0b7b82 */ /* 0x000ea40000000800 */
[----:B--2---:R-:W-:-:S05]  /*5800*/  IADD3 R11, P0, R22, R11, RZ ;  /* 0x0000000b160b7210 */ /* 0x004fca0007f1e0ff */
        /* <DEDUP_REMOVED lines=8> */
.L_x_43:
[----:B------:R-:W-:Y:S01]  /*5890*/  ISETP.NE.AND P0, PT, R10, 0x1, PT ;  /* 0x000000010a00780c */ /* 0x000fe20003f05270 */
[----:B------:R-:W-:Y:S01]  /*58a0*/  IMAD.MOV R18, RZ, RZ, -R18 ;  /* 0x000000ffff127224 */ /* 0x000fe200078e0a12 */
[----:B----4-:R-:W-:Y:S01]  /*58b0*/  SHF.R.U64 R5, R4, R24, R5 ;  /* 0x0000001804057219 */ /* 0x010fe20000001205 */
[----:B-1----:R-:W-:Y:S01]  /*58c0*/  VIADD R13, R23, 0xffffffff ;  /* 0xffffffff170d7836 */ /* 0x002fe20000000000 */
[----:B------:R-:W-:Y:S01]  /*58d0*/  LOP3.LUT R4, R19, R30, RZ, 0xc0, !PT ;  /* 0x0000001e13047212 */ /* 0x000fe200078ec0ff */
[----:B------:R-:W-:Y:S02]  /*58e0*/  IMAD.MOV.U32 R15, RZ, RZ, R20 ;  /* 0x000000ffff0f7224 */ /* 0x000fe400078e0014 */
[----:B------:R-:W-:-:S06]  /*58f0*/  IMAD.MOV R11, RZ, RZ, -R5 ;  /* 0x000000ffff0b7224 */ /* 0x000fcc00078e0a05 */
[----:B------:R-:W-:Y:S02]  /*5900*/  @P0 IMAD R25, R21, R18, R6 ;  /* 0x0000001215190224 */ /* 0x000fe400078e0206 */
[----:B------:R-:W-:Y:S01]  /*5910*/  IMAD R18, R27, R5, R4 ;  /* 0x000000051b127224 */ /* 0x000fe200078e0204 */
[----:B------:R-:W-:Y:S01]  /*5920*/  LOP3.LUT R5, R16, R13, RZ, 0xc0, !PT ;  /* 0x0000000d10057212 */ /* 0x000fe200078ec0ff */
[----:B0-----:R-:W-:Y:S02]  /*5930*/  IMAD R4, R11, R26, R22 ;  /* 0x0000001a0b047224 */ /* 0x001fe400078e0216 */
[----:B------:R-:W-:Y:S02]  /*5940*/  IMAD R18, R18, R31, R25 ;  /* 0x0000001f12127224 */ /* 0x000fe400078e0219 */
[----:B------:R-:W-:Y:S02]  /*5950*/  IMAD R5, R4, R23, R5 ;  /* 0x0000001704057224 */ /* 0x000fe400078e0205 */
[----:B------:R-:W-:-:S03]  /*5960*/  IMAD.MOV.U32 R11, RZ, RZ, 0x1 ;  /* 0x00000001ff0b7424 */ /* 0x000fc600078e00ff */
[----:B------:R-:W-:Y:S02]  /*5970*/  SEL R19, R5, R18, !P0 ;  /* 0x0000001205137207 */ /* 0x000fe40004000000 */
[----:B------:R-:W-:-:S07]  /*5980*/  SEL R18, R18, R5, !P0 ;  /* 0x0000000512127207 */ /* 0x000fce0004000000 */
.L_x_41:
[----:B------:R-:W-:-:S08]  /*5990*/  NOP ;  /* 0x0000000000007918 */ /* 0x000fd00000000000 */
[----:B------:R-:W0:-:S00]  /*59a0*/  USETMAXREG.DEALLOC.CTAPOOL 0x28 ;  /* 0x00000028000079c8 */ /* 0x000e0000080e0500 */
[----:B0-----:R-:W-:-:S13]  /*59b0*/  ISETP.NE.AND P0, PT, R3, RZ, PT ;  /* 0x000000ff0300720c */ /* 0x001fda0003f05270 */
[----:B------:R-:W-:Y:S05]  /*59c0*/  @P0 EXIT ;  /* 0x000000000000094d */ /* 0x000fea0003800000 */
[----:B------:R-:W-:Y:S01]  /*59d0*/  LOP3.LUT P0, RZ, R11, 0xff, RZ, 0xc0, !PT ;  /* 0x000000ff0bff7812 */ /* 0x000fe2000780c0ff */
[----:B------:R-:W-:Y:S02]  /*59e0*/  IMAD.MOV.U32 R11, RZ, RZ, 0x1 ;  /* 0x00000001ff0b7424 */ /* 0x000fe400078e00ff */
[----:B------:R-:W-:-:S10]  /*59f0*/  IMAD.MOV.U32 R14, RZ, RZ, RZ ;  /* 0x000000ffff0e7224 */ /* 0x000fd400078e00ff */
[----:B------:R-:W-:Y:S05]  /*5a00*/  @!P0 BRA `(.L_x_44) ;  /* 0x0000000c00388947 */ /* 0x000fea0003800000 */
[----:B------:R-:W0:Y:S01]  /*5a10*/  LDC R3, c[0x0][0x28c] ;  /* 0x0000a300ff037b82 */ /* 0x000e220000000800 */
[----:B------:R-:W-:Y:S01]  /*5a20*/  ULDC UR5, c[0x0][0x600] ;  /* 0x0001800000057ab9 */ /* 0x000fe20000000800 */
[----:B------:R-:W-:Y:S01]  /*5a30*/  ULDC UR4, c[0x0][0xc] ;  /* 0x0000030000047ab9 */ /* 0x000fe20000000800 */
[----:B------:R-:W-:Y:S01]  /*5a40*/  UIADD3 UR16, UR5, -0x1, URZ ;  /* 0xffffffff05107890 */ /* 0x000fe2000fffe03f */
[----:B------:R-:W-:Y:S01]  /*5a50*/  LOP3.LUT P0, RZ, R7, 0x1f, RZ, 0xc0, !PT ;  /* 0x0000001f07ff7812 */ /* 0x000fe2000780c0ff */
[----:B------:R-:W-:Y:S01]  /*5a60*/  ULDC UR6, c[0x0][0x658] ;  /* 0x0001960000067ab9 */ /* 0x000fe20000000800 */
[----:B------:R-:W-:Y:S01]  /*5a70*/  ULDC UR5, c[0x0][0x10] ;  /* 0x0000040000057ab9 */ /* 0x000fe20000000800 */
[----:B------:R-:W-:Y:S01]  /*5a80*/  UMOV UR7, 0xffffffff ;  /* 0xffffffff00077882 */ /* 0x000fe20000000000 */
[----:B------:R-:W-:Y:S01]  /*5a90*/  UMOV UR8, 0x1 ;  /* 0x0000000100087882 */ /* 0x000fe20000000000 */
[----:B------:R-:W-:Y:S01]  /*5aa0*/  UIMAD.WIDE.U32 UR4, UR4, UR5, URZ ;  /* 0x00000005040472a5 */ /* 0x000fe2000f8e003f */
[----:B------:R-:W-:Y:S01]  /*5ab0*/  BSSY B0, `(.L_x_44) ;  /* 0x00000c3000007945 */ /* 0x000fe20003800000 */
[----:B------:R-:W-:Y:S01]  /*5ac0*/  USHF.L.U32 UR7, UR7, UR6, URZ ;  /* 0x0000000607077299 */ /* 0x000fe2000800063f */
[C---:B------:R-:W-:Y:S01]  /*5ad0*/  ISETP.NE.AND P2, PT, R2.reuse, RZ, PT ;  /* 0x000000ff0200720c */ /* 0x040fe20003f45270 */
[----:B------:R-:W-:Y:S01]  /*5ae0*/  USHF.L.U32 UR18, UR8, UR6, URZ ;  /* 0x0000000608127299 */ /* 0x000fe2000800063f */
[----:B------:R-:W-:Y:S01]  /*5af0*/  ISETP.NE.OR P0, PT, R2, RZ, !P0 ;  /* 0x000000ff0200720c */ /* 0x000fe20004705670 */
[----:B------:R-:W-:Y:S01]  /*5b00*/  IMAD.MOV.U32 R16, RZ, RZ, 0x1 ;  /* 0x00000001ff107424 */ /* 0x000fe200078e00ff */
[----:B------:R-:W-:Y:S01]  /*5b10*/  ULDC UR6, c[0x0][0x14] ;  /* 0x0000050000067ab9 */ /* 0x000fe20000000800 */
[----:B------:R-:W-:Y:S01]  /*5b20*/  LOP3.LUT R17, R0, 0x2, RZ, 0xfc, !PT ;  /* 0x0000000200117812 */ /* 0x000fe200078efcff */
[----:B------:R-:W-:Y:S01]  /*5b30*/  UIMAD.WIDE.U32 UR20, UR4, UR6, URZ ;  /* 0x00000006041472a5 */ /* 0x000fe2000f8e003f */
[----:B------:R-:W-:Y:S01]  /*5b40*/  IMAD.MOV.U32 R11, RZ, RZ, 0x1 ;  /* 0x00000001ff0b7424 */ /* 0x000fe200078e00ff */
[----:B------:R-:W-:Y:S01]  /*5b50*/  UIMAD UR13, UR5, UR6, URZ ;  /* 0x00000006050d72a4 */ /* 0x000fe2000f8e023f */
[----:B------:R-:W-:Y:S01]  /*5b60*/  IMAD.MOV.U32 R14, RZ, RZ, RZ ;  /* 0x000000ffff0e7224 */ /* 0x000fe200078e00ff */
[----:B------:R-:W-:Y:S01]  /*5b70*/  ULOP3.LUT UR17, URZ, UR7, URZ, 0x33, !UPT ;  /* 0x000000073f117292 */ /* 0x000fe2000f8e333f */
[----:B0-----:R-:W-:Y:S01]  /*5b80*/  VIADD R3, R3, 0x3f ;  /* 0x0000003f03037836 */ /* 0x001fe20000000000 */
[----:B------:R-:W-:Y:S01]  /*5b90*/  UIADD3 UR13, UR21, UR13, URZ ;  /* 0x0000000d150d7290 */ /* 0x000fe2000fffe03f */
[----:B------:R-:W-:-:S03]  /*5ba0*/  ULDC.64 UR22, c[0x0][0x198] ;  /* 0x0000660000167ab9 */ /* 0x000fc60000000a00 */
[----:B------:R-:W-:-:S04]  /*5bb0*/  SHF.R.S32.HI R4, RZ, 0x1f, R3 ;  /* 0x0000001fff047819 */ /* 0x000fc80000011403 */
[----:B------:R-:W-:-:S04]  /*5bc0*/  LEA.HI R4, R4, R3, RZ, 0x6 ;  /* 0x0000000304047211 */ /* 0x000fc800078f30ff */
[----:B------:R-:W-:-:S05]  /*5bd0*/  SHF.R.S32.HI R13, RZ, 0x6, R4 ;  /* 0x00000006ff0d7819 */ /* 0x000fca0000011404 */
[----:B------:R-:W-:-:S07]  /*5be0*/  VIADD R12, R13, 0x1 ;  /* 0x000000010d0c7836 */ /* 0x000fce0000000000 */
.L_x_56:
[----:B------:R-:W-:-:S03]  /*5bf0*/  UMOV UR4, 0xffffffff ;  /* 0xffffffff00047882 */ /* 0x000fc60000000000 */
[----:B------:R-:W-:Y:S05]  /*5c00*/  BRA.DIV UR4, `(.L_x_45) ;  /* 0x00000012045c7947 */ /* 0x000fea000b800000 */
[----:B------:R-:W-:-:S13]  /*5c10*/  ELECT P1, URZ, PT ;  /* 0x00000000003f782f */ /* 0x000fda0003820000 */
.L_x_72:
[----:B------:R-:W0:Y:S01]  /*5c20*/  LDC R2, c[0x0][0x28c] ;  /* 0x0000a300ff027b82 */ /* 0x000e220000000800 */
[----:B------:R-:W-:Y:S01]  /*5c30*/  BSSY B1, `(.L_x_46) ;  /* 0x0000037000017945 */ /* 0x000fe20003800000 */
[----:B0-----:R-:W-:-:S13]  /*5c40*/  ISETP.LT.OR P1, PT, R2, 0x1, !P1 ;  /* 0x000000010200780c */ /* 0x001fda0004f21670 */
[----:B------:R-:W-:Y:S05]  /*5c50*/  @P1 BRA `(.L_x_47) ;  /* 0x0000000000d01947 */ /* 0x000fea0003800000 */
[----:B------:R-:W-:Y:S02]  /*5c60*/  IMAD.SHL.U32 R19, R19, 0x10, RZ ;  /* 0x0000001013137824 */ /* 0x000fe400078e00ff */
[----:B------:R-:W-:Y:S02]  /*5c70*/  IMAD R18, R18, 0x180, RZ ;  /* 0x0000018012127824 */ /* 0x000fe400078e02ff */
[----:B------:R-:W-:Y:S02]  /*5c80*/  IMAD.MOV.U32 R21, RZ, RZ, RZ ;  /* 0x000000ffff157224 */ /* 0x000fe400078e00ff */
[----:B------:R-:W-:Y:S02]  /*5c90*/  IMAD.MOV.U32 R2, RZ, RZ, R12 ;  /* 0x000000ffff027224 */ /* 0x000fe400078e000c */
[----:B------:R-:W-:Y:S02]  /*5ca0*/  IMAD.MOV.U32 R3, RZ, RZ, R11 ;  /* 0x000000ffff037224 */ /* 0x000fe400078e000b */
[----:B------:R-:W-:-:S07]  /*5cb0*/  IMAD.MOV.U32 R4, RZ, RZ, R14 ;  /* 0x000000ffff047224 */ /* 0x000fce00078e000e */
.L_x_51:
[----:B------:R-:W0:Y:S01]  /*5cc0*/  S2R R6, SR_CgaCtaId ;  /* 0x0000000000067919 */ /* 0x000e220000008800 */
[----:B------:R-:W-:-:S04]  /*5cd0*/  MOV R5, 0x400 ;  /* 0x0000040000057802 */ /* 0x000fc80000000f00 */
[----:B0-----:R-:W-:Y:S02]  /*5ce0*/  LEA R7, R6, R5, 0x18 ;  /* 0x0000000506077211 */ /* 0x001fe400078ec0ff */
[----:B------:R-:W-:Y:S01]  /*5cf0*/  SHF.L.U32 R5, R3, 0x1f, RZ ;  /* 0x0000001f03057819 */ /* 0x000fe200000006ff */
[----:B------:R-:W0:Y:S02]  /*5d00*/  @!P2 LDC R6, c[0x0][0x500] ;  /* 0x00014000ff06ab82 */ /* 0x000e240000000800 */
[----:B------:R-:W-:-:S04]  /*5d10*/  IMAD R20, R4, 0x8, R7 ;  /* 0x0000000804147824 */ /* 0x000fc800078e0207 */
[----:B------:R-:W1:Y:S02]  /*5d20*/  SYNCS.PHASECHK.TRANS64.TRYWAIT P1, [R20+URZ+0x48], R5 ;  /* 0x00004805140075a7 */ /* 0x000e64000802017f */
[----:B-1----:R-:W-:Y:S05]  /*5d30*/  @!P1 BRA `(.L_x_48) ;  /* 0x0000001000309947 */ /* 0x002fea0003800000 */
.L_x_73:
[----:B-1----:R-:W-:Y:S01]  /*5d40*/  PRMT R5, R17, 0x9910, RZ ;  /* 0x0000991011057816 */ /* 0x002fe200000000ff */
[----:B0-----:R0:W-:Y:S03]  /*5d50*/  @!P2 SYNCS.ARRIVE.TRANS64 RZ, [R20+URZ], R6 ;  /* 0x0000000614ffa9a7 */ /* 0x0011e6000800003f */
[----:B------:R-:W-:-:S13]  /*5d60*/  ISETP.NE.AND P1, PT, R5, 0x2, PT ;  /* 0x000000020500780c */ /* 0x000fda0003f25270 */
[----:B0-----:R-:W-:Y:S05]  /*5d70*/  @P1 BRA `(.L_x_49) ;  /* 0x0000000000041947 */ /* 0x001fea0003800000 */
[----:B------:R-:W-:Y:S01]  /*5d80*/  BPT.TRAP 0x1 ;  /* 0x000000040000795c */ /* 0x000fe20000300000 */
.L_x_49:
[----:B------:R-:W-:Y:S05]  /*5d90*/  @P0 BRA `(.L_x_50) ;  /* 0x0000000000040947 */ /* 0x000fea0003800000 */
[----:B------:R-:W-:Y:S01]  /*5da0*/  BPT.TRAP 0x1 ;  /* 0x000000040000795c */ /* 0x000fe20000300000 */
.L_x_50:
[--C-:B------:R-:W-:Y:S01]  /*5db0*/  IMAD R5, R4, 0x6000, R7.reuse ;  /* 0x0000600004057824 */ /* 0x100fe200078e0207 */
[----:B------:R-:W-:Y:S01]  /*5dc0*/  R2UR UR9, R20 ;  /* 0x00000000140972ca */ /* 0x000fe200000e0000 */
[----:B------:R-:W-:Y:S01]  /*5dd0*/  IMAD R7, R4, 0x400, R7 ;  /* 0x0000040004077824 */ /* 0x000fe200078e0207 */
[----:B------:R-:W-:Y:S01]  /*5de0*/  UIADD3 UR4, UP0, UR22, 0xf0, URZ ;  /* 0x000000f016047890 */ /* 0x000fe2000ff1e03f */
[----:B------:R-:W-:Y:S01]  /*5df0*/  VIADD R2, R2, 0xffffffff ;  /* 0xffffffff02027836 */ /* 0x000fe20000000000 */
[----:B------:R-:W-:Y:S01]  /*5e00*/  R2UR UR5, R5 ;  /* 0x00000000050572ca */ /* 0x000fe200000e0000 */
[----:B------:R-:W-:Y:S01]  /*5e10*/  UIADD3 UR24, UP1, UR22, 0x1f0, URZ ;  /* 0x000001f016187890 */ /* 0x000fe2000ff3e03f */
[----:B------:R-:W-:Y:S01]  /*5e20*/  R2UR UR8, R7 ;  /* 0x00000000070872ca */ /* 0x000fe200000e0000 */
[----:B------:R-:W-:Y:S01]  /*5e30*/  VIADD R4, R4, 0x1 ;  /* 0x0000000104047836 */ /* 0x000fe20000000000 */
[----:B------:R-:W-:Y:S01]  /*5e40*/  R2UR UR11, R18 ;  /* 0x00000000120b72ca */ /* 0x000fe200000e0000 */
[----:B------:R-:W-:Y:S01]  /*5e50*/  UIADD3.X UR25, URZ, UR23, URZ, UP1, !UPT ;  /* 0x000000173f197290 */ /* 0x000fe20008ffe43f */
[----:B------:R-:W-:Y:S01]  /*5e60*/  R2UR UR10, R21 ;  /* 0x00000000150a72ca */ /* 0x000fe200000e0000 */
[----:B------:R-:W-:Y:S01]  /*5e70*/  UMOV UR6, 0x0 ;  /* 0x0000000000067882 */ /* 0x000fe20000000000 */
[----:B------:R-:W-:Y:S01]  /*5e80*/  R2UR UR12, R15 ;  /* 0x000000000f0c72ca */ /* 0x000fe200000e0000 */
[----:B------:R-:W-:Y:S01]  /*5e90*/  UMOV UR7, 0x10000000 ;  /* 0x1000000000077882 */ /* 0x000fe20000000000 */
[----:B------:R-:W-:Y:S01]  /*5ea0*/  R2UR UR19, R19 ;  /* 0x00000000131372ca */ /* 0x000fe200000e0000 */
[----:B------:R-:W-:Y:S01]  /*5eb0*/  VIADD R21, R21, 0x40 ;  /* 0x0000004015157836 */ /* 0x000fe20000000000 */
[----:B------:R-:W-:Y:S01]  /*5ec0*/  ISETP.GT.AND P3, PT, R2, 0x1, PT ;  /* 0x000000010200780c */ /* 0x000fe20003f64270 */
[----:B------:R-:W-:Y:S01]  /*5ed0*/  UIADD3 UR14, UR5, 0x180, URZ ;  /* 0x00000180050e7890 */ /* 0x000fe2000fffe03f */
[----:B------:R-:W-:Y:S01]  /*5ee0*/  ISETP.NE.AND P1, PT, R4, 0x9, PT ;  /* 0x000000090400780c */ /* 0x000fe20003f25270 */
[----:B------:R-:W-:-:S02]  /*5ef0*/  UIADD3.X UR5, URZ, UR23, URZ, UP0, !UPT ;  /* 0x000000173f057290 */ /* 0x000fc400087fe43f */
[----:B------:R-:W-:Y:S01]  /*5f00*/  UIADD3 UR15, UR8, 0x36180, URZ ;  /* 0x00036180080f7890 */ /* 0x000fe2000fffe03f */
[----:B------:R-:W-:Y:S02]  /*5f10*/  SEL R6, RZ, 0x1, P1 ;  /* 0x00000001ff067807 */ /* 0x000fe40000800000 */
[----:B------:R-:W-:Y:S01]  /*5f20*/  UMOV UR8, UR14 ;  /* 0x0000000e00087c82 */ /* 0x000fe20008000000 */
[----:B------:R-:W-:Y:S02]  /*5f30*/  SEL R4, R4, RZ, P1 ;  /* 0x000000ff04047207 */ /* 0x000fe40000800000 */
[----:B------:R-:W-:Y:S01]  /*5f40*/  LOP3.LUT R3, R3, R6, RZ, 0x3c, !PT ;  /* 0x0000000603037212 */ /* 0x000fe200078e3cff */
[----:B------:R0:W-:Y:S02]  /*5f50*/  UTMALDG.3D [UR8], [UR4], desc[UR6] ;  /* 0x00000608040075b4 */ /* 0x0001e40008011000 */
[----:B0-----:R-:W-:Y:S01]  /*5f60*/  UMOV UR8, UR15 ;  /* 0x0000000f00087c82 */ /* 0x001fe20008000000 */
[----:B------:R-:W-:-:S02]  /*5f70*/  UMOV UR11, UR19 ;  /* 0x00000013000b7c82 */ /* 0x000fc40008000000 */
[----:B------:R0:W-:Y:S02]  /*5f80*/  UTMALDG.3D [UR8], [UR24], desc[UR6] ;  /* 0x00000608180075b4 */ /* 0x0001e40008011000 */
[----:B0-----:R-:W-:Y:S05]  /*5f90*/  @P3 BRA `(.L_x_51) ;  /* 0xfffffffc00483947 */ /* 0x001fea000383ffff */
.L_x_47:
[----:B------:R-:W-:Y:S05]  /*5fa0*/  BSYNC B1 ;  /* 0x0000000000017941 */ /* 0x000fea0003800000 */
.L_x_46:
[----:B------:R-:W-:Y:S01]  /*5fb0*/  LOP3.LUT P3, RZ, R16, 0xff, RZ, 0xc0, !PT ;  /* 0x000000ff10ff7812 */ /* 0x000fe2000786c0ff */
[----:B------:R-:W-:Y:S01]  /*5fc0*/  IMAD.IADD R5, R13, 0x1, R14 ;  /* 0x000000010d057824 */ /* 0x000fe200078e020e */
[----:B------:R-:W-:Y:S01]  /*5fd0*/  IADD3 R8, P4, R8, UR20, RZ ;  /* 0x0000001408087c10 */ /* 0x000fe2000ff9e0ff */
[----:B------:R-:W-:Y:S01]  /*5fe0*/  ULDC.64 UR4, c[0x0][0x650] ;  /* 0x0001940000047ab9 */ /* 0x000fe20000000a00 */
[----:B------:R-:W-:Y:S01]  /*5ff0*/  BSSY B1, `(.L_x_52) ;  /* 0x000006c000017945 */ /* 0x000fe20003800000 */
[----:B------:R-:W-:Y:S01]  /*6000*/  IMAD.MOV.U32 R18, RZ, RZ, -0x1 ;  /* 0xffffffffff127424 */ /* 0x000fe200078e00ff */
[----:B------:R-:W-:Y:S01]  /*6010*/  ISETP.GT.U32.AND P1, PT, R5, 0x8, PT ;  /* 0x000000080500780c */ /* 0x000fe20003f24070 */
[----:B------:R-:W-:Y:S01]  /*6020*/  IMAD.MOV.U32 R19, RZ, RZ, -0x1 ;  /* 0xffffffffff137424 */ /* 0x000fe200078e00ff */
[----:B------:R-:W-:Y:S01]  /*6030*/  IADD3.X R9, R9, UR13, RZ, P4, !PT ;  /* 0x0000000d09097c10 */ /* 0x000fe2000a7fe4ff */
[----:B------:R-:W-:Y:S01]  /*6040*/  IMAD.MOV.U32 R15, RZ, RZ, -0x1 ;  /* 0xffffffffff0f7424 */ /* 0x000fe200078e00ff */
[----:B------:R-:W-:-:S02]  /*6050*/  ISETP.LT.U32.AND P1, PT, R13, 0x9, P1 ;  /* 0x000000090d00780c */ /* 0x000fc40000f21070 */
[----:B------:R-:W-:Y:S01]  /*6060*/  PRMT R16, RZ, 0x7610, R16 ;  /* 0x00007610ff107816 */ /* 0x000fe20000000010 */
[----:B------:R-:W0:Y:S01]  /*6070*/  @P3 S2R R3, SR_CgaCtaId ;  /* 0x0000000000033919 */ /* 0x000e220000008800 */
[----:B------:R-:W-:-:S04]  /*6080*/  @P3 MOV R2, 0x400 ;  /* 0x0000040000023802 */ /* 0x000fc80000000f00 */
[----:B0-----:R-:W-:Y:S01]  /*6090*/  @P3 LEA R4, R3, R2, 0x18 ;  /* 0x0000000203043211 */ /* 0x001fe200078ec0ff */
[----:B------:R-:W-:Y:S01]  /*60a0*/  IMAD.WIDE.U32 R2, R5, 0x38e38e39, RZ ;  /* 0x38e38e3905027825 */ /* 0x000fe200078e00ff */
[----:B------:R-:W-:Y:S02]  /*60b0*/  SEL R2, RZ, 0x1, !P1 ;  /* 0x00000001ff027807 */ /* 0x000fe40004800000 */
[----:B------:R-:W-:Y:S01]  /*60c0*/  ISETP.GE.U32.AND P1, PT, R8, UR4, PT ;  /* 0x0000000408007c0c */ /* 0x000fe2000bf26070 */
[----:B------:R0:W-:Y:S01]  /*60d0*/  @P3 SYNCS.ARRIVE.TRANS64.A1T0 RZ, [R4+URZ+0xa8], RZ ;  /* 0x0000a8ff04ff39a7 */ /* 0x0001e2000810003f */
[----:B------:R-:W-:Y:S02]  /*60e0*/  ISETP.GE.U32.AND P3, PT, R13, 0x9, PT ;  /* 0x000000090d00780c */ /* 0x000fe40003f66070 */
[----:B------:R-:W-:Y:S02]  /*60f0*/  ISETP.GE.U32.AND.EX P1, PT, R9, UR5, PT, P1 ;  /* 0x0000000509007c0c */ /* 0x000fe4000bf26110 */
[----:B------:R-:W-:-:S02]  /*6100*/  LOP3.LUT R11, R11, R2, RZ, 0x3c, !PT ;  /* 0x000000020b0b7212 */ /* 0x000fc400078e3cff */
[----:B------:R-:W-:Y:S02]  /*6110*/  PRMT R2, RZ, 0x7610, R2 ;  /* 0x00007610ff027816 */ /* 0x000fe40000000002 */
[----:B0-----:R-:W-:-:S05]  /*6120*/  SHF.R.U32.HI R4, RZ, 0x1, R3 ;  /* 0x00000001ff047819 */ /* 0x001fca0000011603 */
[----:B------:R-:W-:Y:S01]  /*6130*/  IMAD R14, R4, -0x9, R5 ;  /* 0xfffffff7040e7824 */ /* 0x000fe200078e0205 */
[----:B------:R-:W-:Y:S01]  /*6140*/  @P3 LOP3.LUT R11, R11, 0x1, R4, 0x78, !PT ;  /* 0x000000010b0b3812 */ /* 0x000fe200078e7804 */
[----:B------:R-:W-:Y:S06]  /*6150*/  @P1 BRA `(.L_x_53) ;  /* 0x0000000400541947 */ /* 0x000fec0003800000 */
[----:B------:R-:W-:Y:S01]  /*6160*/  ULDC.64 UR4, c[0x0][0x628] ;  /* 0x00018a0000047ab9 */ /* 0x000fe20000000a00 */
[----:B------:R-:W0:Y:S01]  /*6170*/  S2R R18, SR_CTAID.X ;  /* 0x0000000000127919 */ /* 0x000e220000002500 */
[----:B------:R-:W-:Y:S01]  /*6180*/  ISETP.NE.U32.AND P1, PT, RZ, UR4, PT ;  /* 0x00000004ff007c0c */ /* 0x000fe2000bf25070 */
[----:B------:R-:W-:Y:S01]  /*6190*/  ULDC UR7, c[0x0][0x630] ;  /* 0x00018c0000077ab9 */ /* 0x000fe20000000800 */
[----:B------:R-:W-:Y:S01]  /*61a0*/  IMAD.MOV.U32 R2, RZ, RZ, R8 ;  /* 0x000000ffff027224 */ /* 0x000fe200078e0008 */
[----:B------:R-:W1:Y:S01]  /*61b0*/  S2R R15, SR_CTAID.Y ;  /* 0x00000000000f7919 */ /* 0x000e620000002600 */
[----:B------:R-:W-:Y:S01]  /*61c0*/  ISETP.NE.AND.EX P1, PT, RZ, UR5, PT, P1 ;  /* 0x00000005ff007c0c */ /* 0x000fe2000bf25310 */
[----:B------:R-:W-:-:S12]  /*61d0*/  IMAD.MOV.U32 R3, RZ, RZ, R9 ;  /* 0x000000ffff037224 */ /* 0x000fd800078e0009 */
[----:B------:R-:W-:Y:S05]  /*61e0*/  @!P1 BRA `(.L_x_54) ;  /* 0x0000000000289947 */ /* 0x000fea0003800000 */
[----:B------:R-:W-:Y:S02]  /*61f0*/  ULDC UR6, c[0x0][0x634] ;  /* 0x00018d0000067ab9 */ /* 0x000fe40000000800 */
[----:B------:R-:W-:-:S05]  /*6200*/  IADD3 R7, P1, R8, UR6, RZ ;  /* 0x0000000608077c10 */ /* 0x000fca000ff3e0ff */
[----:B------:R-:W-:-:S04]  /*6210*/  IMAD.X R19, RZ, RZ, R9, P1 ;  /* 0x000000ffff137224 */ /* 0x000fc800008e0609 */
[----:B------:R-:W-:-:S04]  /*6220*/  IMAD.WIDE.U32 R4, R19, UR4, RZ ;  /* 0x0000000413047c25 */ /* 0x000fc8000f8e00ff */
[----:B------:R-:W-:-:S04]  /*6230*/  IMAD.WIDE.U32 R4, P1, R7, UR5, R4 ;  /* 0x0000000507047c25 */ /* 0x000fc8000f820004 */
[----:B------:R-:W-:-:S04]  /*6240*/  IMAD.WIDE.U32 R6, R7, UR4, RZ ;  /* 0x0000000407067c25 */ /* 0x000fc8000f8e00ff */
[----:B------:R-:W-:Y:S01]  /*6250*/  IMAD.X R3, RZ, RZ, RZ, P1 ;  /* 0x000000ffff037224 */ /* 0x000fe200008e06ff */
[----:B------:R-:W-:Y:S01]  /*6260*/  IADD3 RZ, P1, R7, R4, RZ ;  /* 0x0000000407ff7210 */ /* 0x000fe20007f3e0ff */
[----:B------:R-:W-:-:S04]  /*6270*/  IMAD.MOV.U32 R2, RZ, RZ, R5 ;  /* 0x000000ffff027224 */ /* 0x000fc800078e0005 */
[----:B------:R-:W-:-:S08]  /*6280*/  IMAD.WIDE.U32.X R2, R19, UR5, R2, P1 ;  /* 0x0000000513027c25 */ /* 0x000fd000088e0402 */
.L_x_54:
[--C-:B------:R-:W-:Y:S01]  /*6290*/  SHF.R.U64 R6, R2, UR7, R3.reuse ;  /* 0x0000000702067c19 */ /* 0x100fe20008001203 */
[----:B------:R-:W-:Y:S01]  /*62a0*/  ULDC.64 UR4, c[0x0][0x620] ;  /* 0x0001880000047ab9 */ /* 0x000fe20000000a00 */
[----:B------:R-:W-:Y:S01]  /*62b0*/  SHF.R.U32.HI R2, RZ, UR7, R3 ;  /* 0x00000007ff027c19 */ /* 0x000fe20008011603 */
[----:B------:R-:W2:Y:S01]  /*62c0*/  LDC R25, c[0x0][0x144] ;  /* 0x00005100ff197b82 */ /* 0x000ea20000000800 */
[----:B------:R-:W-:Y:S01]  /*62d0*/  IADD3 R5, P1, RZ, -R6, RZ ;  /* 0x80000006ff057210 */ /* 0x000fe20007f3e0ff */
[----:B------:R-:W-:Y:S01]  /*62e0*/  ULDC.64 UR8, c[0x0][0x640] ;  /* 0x0001900000087ab9 */ /* 0x000fe20000000a00 */
[----:B0-----:R-:W-:Y:S01]  /*62f0*/  I2FP.F32.U32 R7, R18 ;  /* 0x0000001200077245 */ /* 0x001fe20000201000 */
[----:B------:R-:W-:Y:S02]  /*6300*/  ULDC UR6, c[0x0][0x608] ;  /* 0x0001820000067ab9 */ /* 0x000fe40000000800 */
[----:B------:R-:W-:Y:S01]  /*6310*/  IMAD.X R2, RZ, RZ, ~R2, P1 ;  /* 0x000000ffff027224 */ /* 0x000fe200008e0e02 */
[----:B------:R-:W-:Y:S01]  /*6320*/  ISETP.NE.U32.AND P1, PT, RZ, UR8, PT ;  /* 0x00000008ff007c0c */ /* 0x000fe2000bf25070 */
[----:B------:R-:W0:Y:S02]  /*6330*/  LDC R20, c[0x0][0x148] ;  /* 0x00005200ff147b82 */ /* 0x000e240000000800 */
[----:B------:R-:W-:Y:S01]  /*6340*/  IMAD R4, R2, UR4, RZ ;  /* 0x0000000402047c24 */ /* 0x000fe2000f8e02ff */
[----:B------:R-:W-:Y:S01]  /*6350*/  ISETP.NE.AND.EX P1, PT, RZ, UR9, PT, P1 ;  /* 0x00000009ff007c0c */ /* 0x000fe2000bf25310 */
[----:B------:R-:W-:Y:S01]  /*6360*/  IMAD.WIDE.U32 R2, R5, UR4, R8 ;  /* 0x0000000405027c25 */ /* 0x000fe2000f8e0008 */
[----:B------:R-:W-:-:S03]  /*6370*/  ULDC UR4, c[0x0][0x150] ;  /* 0x0000540000047ab9 */ /* 0x000fc60000000800 */
[----:B------:R-:W-:Y:S02]  /*6380*/  IMAD R5, R5, UR5, R4 ;  /* 0x0000000505057c24 */ /* 0x000fe4000f8e0204 */
[----:B------:R-:W-:Y:S01]  /*6390*/  FMUL R4, R7, UR4 ;  /* 0x0000000407047c20 */ /* 0x000fe20008400000 */
[----:B------:R-:W-:Y:S01]  /*63a0*/  ULDC UR4, c[0x0][0x618] ;  /* 0x0001860000047ab9 */ /* 0x000fe20000000800 */
[----:B------:R-:W-:Y:S01]  /*63b0*/  ULDC UR5, c[0x0][0x154] ;  /* 0x0000550000057ab9 */ /* 0x000fe20000000800 */
[----:B------:R-:W-:-:S03]  /*63c0*/  IMAD.IADD R3, R3, 0x1, R5 ;  /* 0x0000000103037824 */ /* 0x000fc600078e0205 */
[----:B------:R-:W3:Y:S02]  /*63d0*/  F2I.U32.TRUNC.NTZ R4, R4 ;  /* 0x0000000400047305 */ /* 0x000ee4000020f000 */
[----:B------:R-:W-:Y:S02]  /*63e0*/  SHF.R.U64 R7, R2, UR4, R3 ;  /* 0x0000000402077c19 */ /* 0x000fe40008001203 */
[----:B-1----:R-:W-:-:S05]  /*63f0*/  I2FP.F32.U32 R2, R15 ;  /* 0x0000000f00027245 */ /* 0x002fca0000201000 */
[----:B------:R-:W-:Y:S01]  /*6400*/  FMUL R22, R2, UR5 ;  /* 0x0000000502167c20 */ /* 0x000fe20008400000 */
[----:B------:R-:W-:Y:S01]  /*6410*/  SHF.R.U32.HI R2, RZ, UR4, R3 ;  /* 0x00000004ff027c19 */ /* 0x000fe20008011603 */
[----:B------:R-:W-:-:S03]  /*6420*/  ULDC UR4, c[0x0][0x658] ;  /* 0x0001960000047ab9 */ /* 0x000fc60000000800 */
[--C-:B------:R-:W-:Y:S01]  /*6430*/  SHF.R.U64 R21, R7, UR6, R2.reuse ;  /* 0x0000000607157c19 */ /* 0x100fe20008001202 */
[----:B------:R-:W1:Y:S01]  /*6440*/  F2I.U32.TRUNC.NTZ R22, R22 ;  /* 0x0000001600167305 */ /* 0x000e62000020f000 */
[----:B------:R-:W-:Y:S01]  /*6450*/  SHF.R.U32.HI R2, RZ, UR6, R2 ;  /* 0x00000006ff027c19 */ /* 0x000fe20008011602 */
[----:B---3--:R-:W-:-:S03]  /*6460*/  IMAD.MOV R4, RZ, RZ, -R4 ;  /* 0x000000ffff047224 */ /* 0x008fc600078e0a04 */
[----:B------:R-:W-:Y:S01]  /*6470*/  SHF.R.U64 R19, R21, UR4, R2 ;  /* 0x0000000415137c19 */ /* 0x000fe20008001202 */
[----:B--2---:R-:W-:Y:S01]  /*6480*/  IMAD R18, R25, R4, R18 ;  /* 0x0000000419127224 */ /* 0x004fe200078e0212 */
[----:B------:R-:W-:-:S03]  /*6490*/  SHF.R.U32.HI R23, RZ, UR4, R2 ;  /* 0x00000004ff177c19 */ /* 0x000fc60008011602 */
[----:B------:R-:W-:Y:S02]  /*64a0*/  IMAD.MOV.U32 R2, RZ, RZ, R19 ;  /* 0x000000ffff027224 */ /* 0x000fe400078e0013 */
[----:B------:R-:W-:Y:S01]  /*64b0*/  IMAD.MOV.U32 R3, RZ, RZ, R23 ;  /* 0x000000ffff037224 */ /* 0x000fe200078e0017 */
[----:B-1----:R-:W-:Y:S06]  /*64c0*/  @!P1 BRA `(.L_x_55) ;  /* 0x0000000000289947 */ /* 0x002fec0003800000 */
[----:B------:R-:W-:Y:S02]  /*64d0*/  ULDC UR4, c[0x0][0x64c] ;  /* 0x0001930000047ab9 */ /* 0x000fe40000000800 */
[----:B------:R-:W-:-:S05]  /*64e0*/  IADD3 R3, P1, R19, UR4, RZ ;  /* 0x0000000413037c10 */ /* 0x000fca000ff3e0ff */
[----:B------:R-:W-:-:S04]  /*64f0*/  IMAD.X R23, RZ, RZ, R23, P1 ;  /* 0x000000ffff177224 */ /* 0x000fc800008e0617 */
[----:B------:R-:W-:-:S04]  /*6500*/  IMAD.WIDE.U32 R4, R23, UR8, RZ ;  /* 0x0000000817047c25 */ /* 0x000fc8000f8e00ff */
[----:B------:R-:W-:-:S04]  /*6510*/  IMAD.WIDE.U32 R4, P1, R3, UR9, R4 ;  /* 0x0000000903047c25 */ /* 0x000fc8000f820004 */
[----:B------:R-:W-:-:S04]  /*6520*/  IMAD.WIDE.U32 R2, R3, UR8, RZ ;  /* 0x0000000803027c25 */ /* 0x000fc8000f8e00ff */
[----:B------:R-:W-:Y:S01]  /*6530*/  IMAD.MOV.U32 R2, RZ, RZ, R5 ;  /* 0x000000ffff027224 */ /* 0x000fe200078e0005 */
[----:B------:R-:W-:Y:S01]  /*6540*/  IADD3 RZ, P3, R3, R4, RZ ;  /* 0x0000000403ff7210 */ /* 0x000fe20007f7e0ff */
[----:B------:R-:W-:-:S04]  /*6550*/  IMAD.X R3, RZ, RZ, RZ, P1 ;  /* 0x000000ffff037224 */ /* 0x000fc800008e06ff */
[----:B------:R-:W-:-:S08]  /*6560*/  IMAD.WIDE.U32.X R2, R23, UR9, R2, P3 ;  /* 0x0000000917027c25 */ /* 0x000fd000098e0402 */
.L_x_55:
[----:B------:R-:W-:Y:S01]  /*6570*/  ISETP.NE.AND P1, PT, R10, 0x1, PT ;  /* 0x000000010a00780c */ /* 0x000fe20003f25270 */
[----:B------:R-:W-:Y:S01]  /*6580*/  ULDC UR4, c[0x0][0x648] ;  /* 0x0001920000047ab9 */ /* 0x000fe20000000800 */
[----:B------:R-:W-:Y:S01]  /*6590*/  LOP3.LUT R21, R21, UR17, RZ, 0xc0, !PT ;  /* 0x0000001115157c12 */ /* 0x000fe2000f8ec0ff */
[----:B------:R-:W-:Y:S01]  /*65a0*/  IMAD.MOV R22, RZ, RZ, -R22 ;  /* 0x000000ffff167224 */ /* 0x000fe200078e0a16 */
[----:B------:R-:W-:Y:S01]  /*65b0*/  SHF.R.U64 R2, R2, UR4, R3 ;  /* 0x0000000402027c19 */ /* 0x000fe20008001203 */
[----:B------:R-:W-:Y:S01]  /*65c0*/  ULDC UR4, c[0x0][0x638] ;  /* 0x00018e0000047ab9 */ /* 0x000fe20000000800 */
[----:B------:R-:W-:-:S03]  /*65d0*/  ULDC UR5, c[0x0][0x610] ;  /* 0x0001840000057ab9 */ /* 0x000fc60000000800 */
[----:B------:R-:W-:Y:S02]  /*65e0*/  IMAD.MOV R4, RZ, RZ, -R2 ;  /* 0x000000ffff047224 */ /* 0x000fe400078e0a02 */
[----:B------:R-:W-:Y:S01]  /*65f0*/  IMAD R21, R2, UR18, R21 ;  /* 0x0000001202157c24 */ /* 0x000fe2000f8e0215 */
[----:B------:R-:W-:Y:S01]  /*6600*/  LOP3.LUT R2, R7, UR16, RZ, 0xc0, !PT ;  /* 0x0000001007027c12 */ /* 0x000fe2000f8ec0ff */
[----:B0-----:R-:W-:Y:S02]  /*6610*/  @P1 IMAD R18, R20, R22, R15 ;  /* 0x0000001614121224 */ /* 0x001fe400078e020f */
[----:B------:R-:W-:Y:S01]  /*6620*/  IMAD R19, R4, UR4, R19 ;  /* 0x0000000404137c24 */ /* 0x000fe2000f8e0213 */
[----:B------:R-:W-:Y:S01]  /*6630*/  ULDC UR4, c[0x0][0x600] ;  /* 0x0001800000047ab9 */ /* 0x000fe20000000800 */
[----:B------:R-:W-:Y:S02]  /*6640*/  IMAD R18, R21, UR5, R18 ;  /* 0x0000000515127c24 */ /* 0x000fe4000f8e0212 */
[----:B------:R-:W-:-:S02]  /*6650*/  IMAD R3, R19, UR4, R2 ;  /* 0x0000000413037c24 */ /* 0x000fc4000f8e0202 */
[----:B------:R-:W-:Y:S02]  /*6660*/  IMAD.MOV.U32 R4, RZ, RZ, 0x1 ;  /* 0x00000001ff047424 */ /* 0x000fe400078e00ff */
[----:B------:R-:W-:Y:S01]  /*6670*/  IMAD.MOV.U32 R15, RZ, RZ, R6 ;  /* 0x000000ffff0f7224 */ /* 0x000fe200078e0006 */
[----:B------:R-:W-:Y:S02]  /*6680*/  SEL R19, R3, R18, !P1 ;  /* 0x0000001203137207 */ /* 0x000fe40004800000 */
[----:B------:R-:W-:Y:S02]  /*6690*/  PRMT R2, R4, 0x7610, R2 ;  /* 0x0000761004027816 */ /* 0x000fe40000000002 */
[----:B------:R-:W-:-:S07]  /*66a0*/  SEL R18, R18, R3, !P1 ;  /* 0x0000000312127207 */ /* 0x000fce0004800000 */
.L_x_53:
[----:B------:R-:W-:Y:S05]  /*66b0*/  BSYNC B1 ;  /* 0x0000000000017941 */ /* 0x000fea0003800000 */
.L_x_52:
[----:B------:R-:W-:-:S13]  /*66c0*/  LOP3.LUT P1, RZ, R2, 0xff, RZ, 0xc0, !PT ;  /* 0x000000ff02ff7812 */ /* 0x000fda000782c0ff */
[----:B------:R-:W-:Y:S05]  /*66d0*/  @P1 BRA `(.L_x_56) ;  /* 0xfffffff400441947 */ /* 0x000fea000383ffff */
[----:B------:R-:W-:Y:S05]  /*66e0*/  BSYNC B0 ;  /* 0x0000000000007941 */ /* 0x000fea0003800000 */
.L_x_44:
[----:B------:R-:W-:-:S03]  /*66f0*/  UMOV UR4, 0xffffffff ;  /* 0xffffffff00047882 */ /* 0x000fc60000000000 */
[----:B------:R-:W-:Y:S05]  /*6700*/  BRA.DIV UR4, `(.L_x_57) ;  /* 0x0000000604d07947 */ /* 0x000fea000b800000 */
[----:B------:R-:W-:-:S13]  /*6710*/  ELECT P0, URZ, PT ;  /* 0x00000000003f782f */ /* 0x000fda0003800000 */
.L_x_76:
[----:B------:R-:W-:Y:S04]  /*6720*/  BSSY B0, `(.L_x_58) ;  /* 0x0000058000007945 */ /* 0x000fe80003800000 */
[----:B------:R-:W-:Y:S05]  /*6730*/  @!P0 BRA `(.L_x_59) ;  /* 0x0000000400588947 */ /* 0x000fea0003800000 */
[----:B------:R-:W-:-:S04]  /*6740*/  LOP3.LUT R0, R0, 0x2, RZ, 0xfc, !PT ;  /* 0x0000000200007812 */ /* 0x000fc800078efcff */
[----:B------:R-:W-:-:S13]  /*6750*/  ISETP.NE.AND P0, PT, R0, 0x3, PT ;  /* 0x000000030000780c */ /* 0x000fda0003f05270 */
[----:B------:R-:W-:Y:S05]  /*6760*/  @!P0 BRA `(.L_x_60) ;  /* 0x0000000000048947 */ /* 0x000fea0003800000 */
[----:B------:R-:W-:Y:S01]  /*6770*/  BPT.TRAP 0x1 ;  /* 0x000000040000795c */ /* 0x000fe20000300000 */
.L_x_60:
[----:B------:R-:W0:Y:S01]  /*6780*/  S2R R3, SR_CgaCtaId ;  /* 0x0000000000037919 */ /* 0x000e220000008800 */
[----:B------:R-:W-:Y:S02]  /*6790*/  MOV R0, 0x400 ;  /* 0x0000040000007802 */ /* 0x000fe40000000f00 */
[----:B------:R-:W-:Y:S02]  /*67a0*/  SHF.L.U32 R2, R11, 0x1f, RZ ;  /* 0x0000001f0b027819 */ /* 0x000fe400000006ff */
[----:B0-----:R-:W-:-:S05]  /*67b0*/  LEA R3, R3, R0, 0x18 ;  /* 0x0000000003037211 */ /* 0x001fca00078ec0ff */
[----:B------:R-:W-:-:S04]  /*67c0*/  VIADD R3, R3, 0x48 ;  /* 0x0000004803037836 */ /* 0x000fc80000000000 */
[C---:B------:R-:W-:Y:S02]  /*67d0*/  IMAD R5, R14.reuse, 0x8, R3 ;  /* 0x000000080e057824 */ /* 0x040fe400078e0203 */
[----:B------:R-:W-:Y:S02]  /*67e0*/  VIADD R14, R14, 0x1 ;  /* 0x000000010e0e7836 */ /* 0x000fe40000000000 */
[----:B------:R-:W0:Y:S03]  /*67f0*/  SYNCS.PHASECHK.TRANS64.TRYWAIT P0, [R5+URZ], R2 ;  /* 0x00000002050075a7 */ /* 0x000e26000800017f */
[----:B------:R-:W-:-:S04]  /*6800*/  ISETP.NE.AND P1, PT, R14, 0x9, PT ;  /* 0x000000090e00780c */ /* 0x000fc80003f25270 */
[----:B------:R-:W-:Y:S02]  /*6810*/  SEL R0, RZ, 0x1, P1 ;  /* 0x00000001ff007807 */ /* 0x000fe40000800000 */
[----:B------:R-:W-:Y:S02]  /*6820*/  SEL R14, R14, RZ, P1 ;  /* 0x000000ff0e0e7207 */ /* 0x000fe40000800000 */
[----:B------:R-:W-:-:S03]  /*6830*/  LOP3.LUT R11, R11, R0, RZ, 0x3c, !PT ;  /* 0x000000000b0b7212 */ /* 0x000fc600078e3cff */
[----:B------:R-:W-:Y:S01]  /*6840*/  IMAD R7, R14, 0x8, R3 ;  /* 0x000000080e077824 */ /* 0x000fe200078e0203 */
[----:B------:R-:W-:Y:S01]  /*6850*/  SHF.L.U32 R4, R11, 0x1f, RZ ;  /* 0x0000001f0b047819 */ /* 0x000fe200000006ff */
[----:B0-----:R-:W-:Y:S06]  /*6860*/  @!P0 BRA `(.L_x_61) ;  /* 0x00000004009c8947 */ /* 0x001fec0003800000 */
.L_x_77:
[----:B------:R-:W1:Y:S01]  /*6870*/  SYNCS.PHASECHK.TRANS64.TRYWAIT P0, [R7+URZ], R4 ;  /* 0x00000004070075a7 */ /* 0x000e62000800017f */
[----:B------:R-:W-:-:S05]  /*6880*/  VIADD R0, R14, 0x1 ;  /* 0x000000010e007836 */ /* 0x000fca0000000000 */
[----:B------:R-:W-:-:S04]  /*6890*/  ISETP.NE.AND P1, PT, R0, 0x9, PT ;  /* 0x000000090000780c */ /* 0x000fc80003f25270 */
[----:B0-----:R-:W-:Y:S02]  /*68a0*/  SEL R2, RZ, 0x1, P1 ;  /* 0x00000001ff027807 */ /* 0x001fe40000800000 */
[----:B------:R-:W-:Y:S02]  /*68b0*/  SEL R0, R0, RZ, P1 ;  /* 0x000000ff00007207 */ /* 0x000fe40000800000 */
[----:B------:R-:W-:-:S03]  /*68c0*/  LOP3.LUT R11, R11, R2, RZ, 0x3c, !PT ;  /* 0x000000020b0b7212 */ /* 0x000fc600078e3cff */
[----:B------:R-:W-:Y:S01]  /*68d0*/  IMAD R6, R0, 0x8, R3 ;  /* 0x0000000800067824 */ /* 0x000fe200078e0203 */
[----:B------:R-:W-:Y:S01]  /*68e0*/  SHF.L.U32 R5, R11, 0x1f, RZ ;  /* 0x0000001f0b057819 */ /* 0x000fe200000006ff */
[----:B-1----:R-:W-:Y:S06]  /*68f0*/  @!P0 BRA `(.L_x_62) ;  /* 0x00000004008c8947 */ /* 0x002fec0003800000 */
.L_x_78:
[----:B------:R-:W1:Y:S01]  /*6900*/  SYNCS.PHASECHK.TRANS64.TRYWAIT P0, [R6+URZ], R5 ;  /* 0x00000005060075a7 */ /* 0x000e62000800017f */
[----:B------:R-:W-:-:S05]  /*6910*/  VIADD R0, R0, 0x1 ;  /* 0x0000000100007836 */ /* 0x000fca0000000000 */
[----:B------:R-:W-:-:S04]  /*6920*/  ISETP.NE.AND P1, PT, R0, 0x9, PT ;  /* 0x000000090000780c */ /* 0x000fc80003f25270 */
[----:B------:R-:W-:Y:S02]  /*6930*/  SEL R2, RZ, 0x1, P1 ;  /* 0x00000001ff027807 */ /* 0x000fe40000800000 */
[----:B------:R-:W-:Y:S02]  /*6940*/  SEL R0, R0, RZ, P1 ;  /* 0x000000ff00007207 */ /* 0x000fe40000800000 */
[----:B------:R-:W-:-:S03]  /*6950*/  LOP3.LUT R11, R11, R2, RZ, 0x3c, !PT ;  /* 0x000000020b0b7212 */ /* 0x000fc600078e3cff */
[----:B0-----:R-:W-:Y:S01]  /*6960*/  IMAD R7, R0, 0x8, R3 ;  /* 0x0000000800077824 */ /* 0x001fe200078e0203 */
[----:B------:R-:W-:Y:S01]  /*6970*/  SHF.L.U32 R4, R11, 0x1f, RZ ;  /* 0x0000001f0b047819 */ /* 0x000fe200000006ff */
[----:B-1----:R-:W-:Y:S06]  /*6980*/  @!P0 BRA `(.L_x_63) ;  /* 0x00000004007c8947 */ /* 0x002fec0003800000 */
.L_x_79:
        /* <DEDUP_REMOVED lines=9> */
.L_x_80:
        /* <DEDUP_REMOVED lines=9> */
.L_x_81:
        /* <DEDUP_REMOVED lines=9> */
.L_x_82:
        /* <DEDUP_REMOVED lines=9> */
.L_x_83:
[----:B------:R-:W1:Y:S01]  /*6bd0*/  SYNCS.PHASECHK.TRANS64.TRYWAIT P0, [R7+URZ], R4 ;  /* 0x00000004070075a7 */ /* 0x000e62000800017f */
[----:B------:R-:W-:-:S05]  /*6be0*/  VIADD R0, R0, 0x1 ;  /* 0x0000000100007836 */ /* 0x000fca0000000000 */
[----:B------:R-:W-:-:S04]  /*6bf0*/  ISETP.NE.AND P1, PT, R0, 0x9, PT ;  /* 0x000000090000780c */ /* 0x000fc80003f25270 */
[----:B------:R-:W-:Y:S02]  /*6c00*/  SEL R2, RZ, 0x1, P1 ;  /* 0x00000001ff027807 */ /* 0x000fe40000800000 */
[----:B------:R-:W-:Y:S02]  /*6c10*/  SEL R0, R0, RZ, P1 ;  /* 0x000000ff00007207 */ /* 0x000fe40000800000 */
[----:B------:R-:W-:Y:S01]  /*6c20*/  LOP3.LUT R2, R11, R2, RZ, 0x3c, !PT ;  /* 0x000000020b027212 */ /* 0x000fe200078e3cff */
[----:B-1----:R-:W-:Y:S06]  /*6c30*/  @!P0 BRA `(.L_x_68) ;  /* 0x0000000400348947 */ /* 0x002fec0003800000 */
.L_x_84:
[----:B------:R-:W-:Y:S01]  /*6c40*/  IMAD R3, R0, 0x8, R3 ;  /* 0x0000000800037824 */ /* 0x000fe200078e0203 */
[----:B------:R-:W-:-:S07]  /*6c50*/  SHF.L.U32 R0, R2, 0x1f, RZ ;  /* 0x0000001f02007819 */ /* 0x000fce00000006ff */
.L_x_69:
[----:B--2---:R2:W3:Y:S02]  /*6c60*/  SYNCS.PHASECHK.TRANS64.TRYWAIT P0, [R3+URZ], R0 ;  /* 0x00000000030075a7 */ /* 0x0044e4000800017f */
[----:B---3--:R-:W-:Y:S05]  /*6c70*/  @!P0 NANOSLEEP.SYNCS 0x989680 ;  /* 0x009896800000895d */ /* 0x008fea0003900000 */
[----:B------:R-:W3:Y:S02]  /*6c80*/  @!P0 SYNCS.PHASECHK.TRANS64 P0, [R3+URZ], R0 ;  /* 0x00000000030085a7 */ /* 0x000ee4000800007f */
[----:B---3--:R-:W-:Y:S05]  /*6c90*/  @!P0 BRA `(.L_x_69) ;  /* 0xfffffffc00f08947 */ /* 0x008fea000383ffff */
.L_x_59:
[----:B------:R-:W-:Y:S05]  /*6ca0*/  BSYNC B0 ;  /* 0x0000000000007941 */ /* 0x000fea0003800000 */
.L_x_58:
[----:B------:R-:W-:Y:S05]  /*6cb0*/  EXIT ;  /* 0x000000000000794d */ /* 0x000fea0003800000 */
.L_x_18:
[----:B-1----:R-:W-:-:S04]  /*6cc0*/  IMAD.U32 R20, RZ, RZ, UR6 ;  /* 0x00000006ff147e24 */ /* 0x002fc8000f8e00ff */
[----:B------:R1:W4:Y:S03]  /*6cd0*/  SYNCS.PHASECHK.TRANS64.TRYWAIT P0, [R20+URZ], R19 ;  /* 0x00000013140075a7 */ /* 0x000326000800017f */
[----:B----4-:R-:W-:Y:S05]  /*6ce0*/  @!P0 NANOSLEEP.SYNCS 0x989680 ;  /* 0x009896800000895d */ /* 0x010fea0003900000 */
[----:B------:R-:W4:Y:S02]  /*6cf0*/  @!P0 SYNCS.PHASECHK.TRANS64 P0, [R20+URZ], R19 ;  /* 0x00000013140085a7 */ /* 0x000f24000800007f */
[----:B----4-:R-:W-:Y:S05]  /*6d00*/  @!P0 BRA `(.L_x_18) ;  /* 0xfffffffc00ec8947 */ /* 0x010fea000383ffff */
[----:B------:R-:W-:Y:S05]  /*6d10*/  BRA `(.L_x_17) ;  /* 0xffffffa400e47947 */ /* 0x000fea000383ffff */
.L_x_24:
[----:B-1----:R-:W-:-:S04]  /*6d20*/  IMAD.U32 R75, RZ, RZ, UR14 ;  /* 0x0000000eff4b7e24 */ /* 0x002fc8000f8e00ff */
[----:B------:R1:W4:Y:S03]  /*6d30*/  SYNCS.PHASECHK.TRANS64.TRYWAIT P0, [R75+URZ], R66 ;  /* 0x000000424b0075a7 */ /* 0x000326000800017f */
[----:B----4-:R-:W-:Y:S05]  /*6d40*/  @!P0 NANOSLEEP.SYNCS 0x989680 ;  /* 0x009896800000895d */ /* 0x010fea0003900000 */
[----:B------:R-:W4:Y:S02]  /*6d50*/  @!P0 SYNCS.PHASECHK.TRANS64 P0, [R75+URZ], R66 ;  /* 0x000000424b0085a7 */ /* 0x000f24000800007f */
[----:B----4-:R-:W-:Y:S05]  /*6d60*/  @!P0 BRA `(.L_x_24) ;  /* 0xfffffffc00ec8947 */ /* 0x010fea000383ffff */
[----:B------:R-:W-:Y:S05]  /*6d70*/  BRA `(.L_x_23) ;  /* 0xffffffac007c7947 */ /* 0x000fea000383ffff */
.L_x_45:
[----:B------:R-:W-:Y:S01]  /*6d80*/  BSSY B1, `(.L_x_70) ;  /* 0x0000006000017945 */ /* 0x000fe20003800000 */
[----:B------:R-:W-:-:S07]  /*6d90*/  IMAD.MOV.U32 R2, RZ, RZ, -0x1 ;  /* 0xffffffffff027424 */ /* 0x000fce00078e00ff */
[----:B------:R-:W-:Y:S05]  /*6da0*/  WARPSYNC.COLLECTIVE R2, `(.L_x_71) ;  /* 0x00000000020c7348 */ /* 0x000fea0003c00000 */
[----:B------:R-:W-:Y:S02]  /*6db0*/  ELECT P1, UR62, PT ;  /* 0x00000000003e782f */ /* 0x000fe40003820000 */
[----:B------:R-:W-:Y:S01]  /*6dc0*/  MOV R2, UR62 ;  /* 0x0000003e00027c02 */ /* 0x000fe20008000f00 */
[----:B------:R-:W-:Y:S10]  /*6dd0*/  ENDCOLLECTIVE ;  /* 0x000000000000791b */ /* 0x000ff40003800000 */
.L_x_71:
[----:B------:R-:W-:Y:S05]  /*6de0*/  BSYNC B1 ;  /* 0x0000000000017941 */ /* 0x000fea0003800000 */
.L_x_70:
[----:B------:R-:W-:Y:S05]  /*6df0*/  BRA `(.L_x_72) ;  /* 0xffffffec00887947 */ /* 0x000fea000383ffff */
.L_x_48:
[----:B-1----:R1:W2:Y:S02]  /*6e00*/  SYNCS.PHASECHK.TRANS64.TRYWAIT P1, [R20+URZ+0x48], R5 ;  /* 0x00004805140075a7 */ /* 0x0022a4000802017f */
[----:B--2---:R-:W-:Y:S05]  /*6e10*/  @!P1 NANOSLEEP.SYNCS 0x989680 ;  /* 0x009896800000995d */ /* 0x004fea0003900000 */
[----:B------:R-:W2:Y:S02]  /*6e20*/  @!P1 SYNCS.PHASECHK.TRANS64 P1, [R20+URZ+0x48], R5 ;  /* 0x00004805140095a7 */ /* 0x000ea4000802007f */
[----:B--2---:R-:W-:Y:S05]  /*6e30*/  @!P1 BRA `(.L_x_48) ;  /* 0xfffffffc00f09947 */ /* 0x004fea000383ffff */
[----:B------:R-:W-:Y:S05]  /*6e40*/  BRA `(.L_x_73) ;  /* 0xffffffec00bc7947 */ /* 0x000fea000383ffff */
.L_x_57:
[----:B------:R-:W-:Y:S01]  /*6e50*/  BSSY B0, `(.L_x_74) ;  /* 0x0000006000007945 */ /* 0x000fe20003800000 */
[----:B------:R-:W-:-:S07]  /*6e60*/  IMAD.MOV.U32 R2, RZ, RZ, -0x1 ;  /* 0xffffffffff027424 */ /* 0x000fce00078e00ff */
[----:B------:R-:W-:Y:S05]  /*6e70*/  WARPSYNC.COLLECTIVE R2, `(.L_x_75) ;  /* 0x00000000020c7348 */ /* 0x000fea0003c00000 */
[----:B------:R-:W-:Y:S02]  /*6e80*/  ELECT P1, UR62, PT ;  /* 0x00000000003e782f */ /* 0x000fe40003820000 */
[----:B------:R-:W-:Y:S01]  /*6e90*/  MOV R2, UR62 ;  /* 0x0000003e00027c02 */ /* 0x000fe20008000f00 */
[----:B------:R-:W-:Y:S10]  /*6ea0*/  ENDCOLLECTIVE ;  /* 0x000000000000791b */ /* 0x000ff40003800000 */
.L_x_75:
[----:B------:R-:W-:Y:S05]  /*6eb0*/  BSYNC B0 ;  /* 0x0000000000007941 */ /* 0x000fea0003800000 */
.L_x_74:
[----:B------:R-:W-:Y:S01]  /*6ec0*/  PLOP3.LUT P0, PT, P1, PT, PT, 0x80, 0x0 ;  /* 0x000000000000781c */ /* 0x000fe20000f0f070 */
[----:B------:R-:W-:-:S12]  /*6ed0*/  BRA `(.L_x_76) ;  /* 0xfffffff800107947 */ /* 0x000fd8000383ffff */
.L_x_61:
[----:B0-----:R0:W1:Y:S02]  /*6ee0*/  SYNCS.PHASECHK.TRANS64.TRYWAIT P0, [R5+URZ], R2 ;  /* 0x00000002050075a7 */ /* 0x001064000800017f */
[----:B-1----:R-:W-:Y:S05]  /*6ef0*/  @!P0 NANOSLEEP.SYNCS 0x989680 ;  /* 0x009896800000895d */ /* 0x002fea0003900000 */
[----:B------:R-:W1:Y:S02]  /*6f00*/  @!P0 SYNCS.PHASECHK.TRANS64 P0, [R5+URZ], R2 ;  /* 0x00000002050085a7 */ /* 0x000e64000800007f */
[----:B-1----:R-:W-:Y:S05]  /*6f10*/  @!P0 BRA `(.L_x_61) ;  /* 0xfffffffc00f08947 */ /* 0x002fea000383ffff */
[----:B------:R-:W-:Y:S05]  /*6f20*/  BRA `(.L_x_77) ;  /* 0xfffffff800507947 */ /* 0x000fea000383ffff */
.L_x_62:
[----:B0-----:R0:W1:Y:S02]  /*6f30*/  SYNCS.PHASECHK.TRANS64.TRYWAIT P0, [R7+URZ], R4 ;  /* 0x00000004070075a7 */ /* 0x001064000800017f */
[----:B-1----:R-:W-:Y:S05]  /*6f40*/  @!P0 NANOSLEEP.SYNCS 0x989680 ;  /* 0x009896800000895d */ /* 0x002fea0003900000 */
[----:B------:R-:W1:Y:S02]  /*6f50*/  @!P0 SYNCS.PHASECHK.TRANS64 P0, [R7+URZ], R4 ;  /* 0x00000004070085a7 */ /* 0x000e64000800007f */
[----:B-1----:R-:W-:Y:S05]  /*6f60*/  @!P0 BRA `(.L_x_62) ;  /* 0xfffffffc00f08947 */ /* 0x002fea000383ffff */
[----:B------:R-:W-:Y:S05]  /*6f70*/  BRA `(.L_x_78) ;  /* 0xfffffff800607947 */ /* 0x000fea000383ffff */
.L_x_63:
[----:B0-----:R0:W1:Y:S02]  /*6f80*/  SYNCS.PHASECHK.TRANS64.TRYWAIT P0, [R6+URZ], R5 ;  /* 0x00000005060075a7 */ /* 0x001064000800017f */
[----:B-1----:R-:W-:Y:S05]  /*6f90*/  @!P0 NANOSLEEP.SYNCS 0x989680 ;  /* 0x009896800000895d */ /* 0x002fea0003900000 */
[----:B------:R-:W1:Y:S02]  /*6fa0*/  @!P0 SYNCS.PHASECHK.TRANS64 P0, [R6+URZ], R5 ;  /* 0x00000005060085a7 */ /* 0x000e64000800007f */
[----:B-1----:R-:W-:Y:S05]  /*6fb0*/  @!P0 BRA `(.L_x_63) ;  /* 0xfffffffc00f08947 */ /* 0x002fea000383ffff */
[----:B------:R-:W-:Y:S05]  /*6fc0*/  BRA `(.L_x_79) ;  /* 0xfffffff800707947 */ /* 0x000fea000383ffff */
.L_x_64:
[----:B0-----:R0:W1:Y:S02]  /*6fd0*/  SYNCS.PHASECHK.TRANS64.TRYWAIT P0, [R7+URZ], R4 ;  /* 0x00000004070075a7 */ /* 0x001064000800017f */
[----:B-1----:R-:W-:Y:S05]  /*6fe0*/  @!P0 NANOSLEEP.SYNCS 0x989680 ;  /* 0x009896800000895d */ /* 0x002fea0003900000 */
[----:B------:R-:W1:Y:S02]  /*6ff0*/  @!P0 SYNCS.PHASECHK.TRANS64 P0, [R7+URZ], R4 ;  /* 0x00000004070085a7 */ /* 0x000e64000800007f */
[----:B-1----:R-:W-:Y:S05]  /*7000*/  @!P0 BRA `(.L_x_64) ;  /* 0xfffffffc00f08947 */ /* 0x002fea000383ffff */
[----:B------:R-:W-:Y:S05]  /*7010*/  BRA `(.L_x_80) ;  /* 0xfffffff800807947 */ /* 0x000fea000383ffff */
.L_x_65:
[----:B0-----:R0:W1:Y:S02]  /*7020*/  SYNCS.PHASECHK.TRANS64.TRYWAIT P0, [R6+URZ], R5 ;  /* 0x00000005060075a7 */ /* 0x001064000800017f */
[----:B-1----:R-:W-:Y:S05]  /*7030*/  @!P0 NANOSLEEP.SYNCS 0x989680 ;  /* 0x009896800000895d */ /* 0x002fea0003900000 */
[----:B------:R-:W1:Y:S02]  /*7040*/  @!P0 SYNCS.PHASECHK.TRANS64 P0, [R6+URZ], R5 ;  /* 0x00000005060085a7 */ /* 0x000e64000800007f */
[----:B-1----:R-:W-:Y:S05]  /*7050*/  @!P0 BRA `(.L_x_65) ;  /* 0xfffffffc00f08947 */ /* 0x002fea000383ffff */
[----:B------:R-:W-:Y:S05]  /*7060*/  BRA `(.L_x_81) ;  /* 0xfffffff800907947 */ /* 0x000fea000383ffff */
.L_x_66:
[----:B0-----:R0:W1:Y:S02]  /*7070*/  SYNCS.PHASECHK.TRANS64.TRYWAIT P0, [R7+URZ], R4 ;  /* 0x00000004070075a7 */ /* 0x001064000800017f */
[----:B-1----:R-:W-:Y:S05]  /*7080*/  @!P0 NANOSLEEP.SYNCS 0x989680 ;  /* 0x009896800000895d */ /* 0x002fea0003900000 */
[----:B------:R-:W1:Y:S02]  /*7090*/  @!P0 SYNCS.PHASECHK.TRANS64 P0, [R7+URZ], R4 ;  /* 0x00000004070085a7 */ /* 0x000e64000800007f */
[----:B-1----:R-:W-:Y:S05]  /*70a0*/  @!P0 BRA `(.L_x_66) ;  /* 0xfffffffc00f08947 */ /* 0x002fea000383ffff */
[----:B------:R-:W-:Y:S05]  /*70b0*/  BRA `(.L_x_82) ;  /* 0xfffffff800a07947 */ /* 0x000fea000383ffff */
.L_x_67:
[----:B0-----:R0:W1:Y:S02]  /*70c0*/  SYNCS.PHASECHK.TRANS64.TRYWAIT P0, [R6+URZ], R5 ;  /* 0x00000005060075a7 */ /* 0x001064000800017f */
[----:B-1----:R-:W-:Y:S05]  /*70d0*/  @!P0 NANOSLEEP.SYNCS 0x989680 ;  /* 0x009896800000895d */ /* 0x002fea0003900000 */
[----:B------:R-:W1:Y:S02]  /*70e0*/  @!P0 SYNCS.PHASECHK.TRANS64 P0, [R6+URZ], R5 ;  /* 0x00000005060085a7 */ /* 0x000e64000800007f */
[----:B-1----:R-:W-:Y:S05]  /*70f0*/  @!P0 BRA `(.L_x_67) ;  /* 0xfffffffc00f08947 */ /* 0x002fea000383ffff */
[----:B------:R-:W-:Y:S05]  /*7100*/  BRA `(.L_x_83) ;  /* 0xfffffff800b07947 */ /* 0x000fea000383ffff */
.L_x_68:
[----:B-1----:R1:W2:Y:S02]  /*7110*/  SYNCS.PHASECHK.TRANS64.TRYWAIT P0, [R7+URZ], R4 ;  /* 0x00000004070075a7 */ /* 0x0022a4000800017f */
[----:B--2---:R-:W-:Y:S05]  /*7120*/  @!P0 NANOSLEEP.SYNCS 0x989680 ;  /* 0x009896800000895d */ /* 0x004fea0003900000 */
[----:B------:R-:W2:Y:S02]  /*7130*/  @!P0 SYNCS.PHASECHK.TRANS64 P0, [R7+URZ], R4 ;  /* 0x00000004070085a7 */ /* 0x000ea4000800007f */
[----:B--2---:R-:W-:Y:S05]  /*7140*/  @!P0 BRA `(.L_x_68) ;  /* 0xfffffffc00f08947 */ /* 0x004fea000383ffff */
[----:B------:R-:W-:Y:S05]  /*7150*/  BRA `(.L_x_84) ;  /* 0xfffffff800b87947 */ /* 0x000fea000383ffff */
.L_x_85:
[----:B------:R-:W-:-:S00]  /*7160*/  BRA `(.L_x_85) ;  /* 0xfffffffc00fc7947 */ /* 0x000fc0000383ffff */
[----:B------:R-:W-:-:S00]  /*7170*/  NOP ;  /* 0x0000000000007918 */ /* 0x000fc00000000000 */
        /* <DEDUP_REMOVED lines=8> */
.L_x_86:


//--------------------- .nv.shared._ZN7cutlass13device_kernelINS_4gemm6kernel13GemmUniversalIN4cute5tupleIJiiiiEEENS1_10collective13CollectiveMmaINS1_37MainloopSm90TmaGmmaWarpSpecializedFP8ILi9ENS5_IJNS4_1CILi1EEESB_SB_EEENS1_35KernelTmaWarpSpecializedCooperativeEEENS5_IJNSA_ILi384EEENSA_ILi16EEENSA_ILi64EEEEEENS_12float_e4m3_tENS5_IJlSB_lEEESJ_SK_NS4_8TiledMMAINS4_8MMA_AtomIJNS4_4SM904GMMA30MMA_64x16x32_F32E4M3E4M3_SS_TNILNSO_7ScaleInE1ELSQ_1EEEEEENS4_6LayoutINS5_IJNSA_ILi2EEESB_SB_EEENS5_IJSB_NSA_ILi0EEESW_EEEEENS5_IJNS4_10UnderscoreESZ_SZ_EEEEENS4_13SM90_TMA_LOADENS4_14ComposedLayoutINS4_7SwizzleILi2ELi4ELi3EEENS4_18smem_ptr_flag_bitsILi8EEENST_INS5_IJNSA_ILi8EEESH_EEENS5_IJSH_SB_EEEEEEEvNS4_8identityES12_S1C_vS1D_EENS_8epilogue10collective6detail29Sm90TmaWarpSpecializedAdapterINS1G_15DefaultEpilogueISJ_SK_SK_NS1F_6thread17LinearCombinationISJ_Li1EffLNS1K_9ScaleType4KindE0ELNS_15FloatRoundStyleE2ESJ_EENS1_15EpilogueDefaultEEEEEvvEEEEvNT_6ParamsE --------------------------
	.section	.nv.shared._ZN7cutlass13device_kernelINS_4gemm6kernel13GemmUniversalIN4cute5tupleIJiiiiEEENS1_10collective13CollectiveMmaINS1_37MainloopSm90TmaGmmaWarpSpecializedFP8ILi9ENS5_IJNS4_1CILi1EEESB_SB_EEENS1_35KernelTmaWarpSpecializedCooperativeEEENS5_IJNSA_ILi384EEENSA_ILi16EEENSA_ILi64EEEEEENS_12float_e4m3_tENS5_IJlSB_lEEESJ_SK_NS4_8TiledMMAINS4_8MMA_AtomIJNS4_4SM904GMMA30MMA_64x16x32_F32E4M3E4M3_SS_TNILNSO_7ScaleInE1ELSQ_1EEEEEENS4_6LayoutINS5_IJNSA_ILi2EEESB_SB_EEENS5_IJSB_NSA_ILi0EEESW_EEEEENS5_IJNS4_10UnderscoreESZ_SZ_EEEEENS4_13SM90_TMA_LOADENS4_14ComposedLayoutINS4_7SwizzleILi2ELi4ELi3EEENS4_18smem_ptr_flag_bitsILi8EEENST_INS5_IJNSA_ILi8EEESH_EEENS5_IJSH_SB_EEEEEEEvNS4_8identityES12_S1C_vS1D_EENS_8epilogue10collective6detail29Sm90TmaWarpSpecializedAdapterINS1G_15DefaultEpilogueISJ_SK_SK_NS1F_6thread17LinearCombinationISJ_Li1EffLNS1K_9ScaleType4KindE0ELNS_15FloatRoundStyleE2ESJ_EENS1_15EpilogueDefaultEEEEEvvEEEEvNT_6ParamsE,"aw",@nobits
	.sectionflags	@""
	.align	16
	.zero		1024


//--------------------- .nv.shared.reserved.0     --------------------------
	.section	.nv.shared.reserved.0,"aw",@nobits
	.weak		__nv_reservedSMEM_offset_0_alias
	.size		__nv_reservedSMEM_offset_0_alias, 0, 0
	.other		__nv_reservedSMEM_offset_0_alias,@"STO_CUDA_RESERVED_SHARED STV_DEFAULT"
__nv_reservedSMEM_offset_0_alias:
	.zero		0


//--------------------- .nv.global                --------------------------
	.section	.nv.global,"aw",@nobits
.nv.global:
	.type		_ZN40_INTERNAL_cfc8d8a4_4_k_cu_1c9ea167_112304cute1_E,@object
	.size		_ZN40_INTERNAL_cfc8d8a4_4_k_cu_1c9ea167_112304cute1_E,(_ZN40_INTERNAL_cfc8d8a4_4_k_cu_1c9ea167_112304cuda3std3__45__cpo6cbeginE - _ZN40_INTERNAL_cfc8d8a4_4_k_cu_1c9ea167_112304cute1_E)
_ZN40_INTERNAL_cfc8d8a4_4_k_cu_1c9ea167_112304cute1_E:
	.zero		1
	.type		_ZN40_INTERNAL_cfc8d8a4_4_k_cu_1c9ea167_112304cuda3std3__45__cpo6cbeginE,@object
	.size		_ZN40_INTERNAL_cfc8d8a4_4_k_cu_1c9ea167_112304cuda3std3__45__cpo6cbeginE,(_ZN40_INTERNAL_cfc8d8a4_4_k_cu_1c9ea167_112304cuda3std3__48in_placeE - _ZN40_INTERNAL_cfc8d8a4_4_k_cu_1c9ea167_112304cuda3std3__45__cpo6cbeginE)
_ZN40_INTERNAL_cfc8d8a4_4_k_cu_1c9ea167_112304cuda3std3__45__cpo6cbeginE:
	.zero		1
	.type		_ZN40_INTERNAL_cfc8d8a4_4_k_cu_1c9ea167_112304cuda3std3__48in_placeE,@object
	.size		_ZN40_INTERNAL_cfc8d8a4_4_k_cu_1c9ea167_112304cuda3std3__48in_placeE,(_ZN40_INTERNAL_cfc8d8a4_4_k_cu_1c9ea167_112304cuda3std6ranges3__45__cpo9iter_moveE - _ZN40_INTERNAL_cfc8d8a4_4_k_cu_1c9ea167_112304cuda3std3__48in_placeE)
_ZN40_INTERNAL_cfc8d8a4_4_k_cu_1c9ea167_112304cuda3std3__48in_placeE:
	.zero		1
	.type		_ZN40_INTERNAL_cfc8d8a4_4_k_cu_1c9ea167_112304cuda3std6ranges3__45__cpo9iter_moveE,@object
	.size		_ZN40_INTERNAL_cfc8d8a4_4_k_cu_1c9ea167_112304cuda3std6ranges3__45__cpo9iter_moveE,(_ZN40_INTERNAL_cfc8d8a4_4_k_cu_1c9ea167_112304cuda3std3__45__cpo5beginE - _ZN40_INTERNAL_cfc8d8a4_4_k_cu_1c9ea167_112304cuda3std6ranges3__45__cpo9iter_moveE)
_ZN40_INTERNAL_cfc8d8a4_4_k_cu_1c9ea167_112304cuda3std6ranges3__45__cpo9iter_moveE:
	.zero		1
	.type		_ZN40_INTERNAL_cfc8d8a4_4_k_cu_1c9ea167_112304cuda3std3__45__cpo5beginE,@object
	.size		_ZN40_INTERNAL_cfc8d8a4_4_k_cu_1c9ea167_112304cuda3std3__45__cpo5beginE,(_ZN40_INTERNAL_cfc8d8a4_4_k_cu_1c9ea167_112304cuda3std3__442_GLOBAL__N__cfc8d8a4_4_k_cu_1c9ea167_112306ignoreE - _ZN40_INTERNAL_cfc8d8a4_4_k_cu_1c9ea167_112304cuda3std3__45__cpo5beginE)
_ZN40_INTERNAL_cfc8d8a4_4_k_cu_1c9ea167_112304cuda3std3__45__cpo5beginE:
	.zero		1
	.type		_ZN40_INTERNAL_cfc8d8a4_4_k_cu_1c9ea167_112304cuda3std3__442_GLOBAL__N__cfc8d8a4_4_k_cu_1c9ea167_112306ignoreE,@object
	.size		_ZN40_INTERNAL_cfc8d8a4_4_k_cu_1c9ea167_112304cuda3std3__442_GLOBAL__N__cfc8d8a4_4_k_cu_1c9ea167_112306ignoreE,(_ZN40_INTERNAL_cfc8d8a4_4_k_cu_1c9ea167_112304cute7productE - _ZN40_INTERNAL_cfc8d8a4_4_k_cu_1c9ea167_112304cuda3std3__442_GLOBAL__N__cfc8d8a4_4_k_cu_1c9ea167_112306ignoreE)
_ZN40_INTERNAL_cfc8d8a4_4_k_cu_1c9ea167_112304cuda3std3__442_GLOBAL__N__cfc8d8a4_4_k_cu_1c9ea167_112306ignoreE:
	.zero		1
	.type		_ZN40_INTERNAL_cfc8d8a4_4_k_cu_1c9ea167_112304cute7productE,@object
	.size		_ZN40_INTERNAL_cfc8d8a4_4_k_cu_1c9ea167_112304cute7productE,(_ZN40_INTERNAL_cfc8d8a4_4_k_cu_1c9ea167_112304cuda3std3__45__cpo3endE - _ZN40_INTERNAL_cfc8d8a4_4_k_cu_1c9ea167_112304cute7productE)
_ZN40_INTERNAL_cfc8d8a4_4_k_cu_1c9ea167_112304cute7productE:
	.zero		1
	.type		_ZN40_INTERNAL_cfc8d8a4_4_k_cu_1c9ea167_112304cuda3std3__45__cpo3endE,@object
	.size		_ZN40_INTERNAL_cfc8d8a4_4_k_cu_1c9ea167_112304cuda3std3__45__cpo3endE,(_ZN40_INTERNAL_cfc8d8a4_4_k_cu_1c9ea167_112304cuda3std3__419piecewise_constructE - _ZN40_INTERNAL_cfc8d8a4_4_k_cu_1c9ea167_112304cuda3std3__45__cpo3endE)
_ZN40_INTERNAL_cfc8d8a4_4_k_cu_1c9ea167_112304cuda3std3__45__cpo3endE:
	.zero		1
	.type		_ZN40_INTERNAL_cfc8d8a4_4_k_cu_1c9ea167_112304cuda3std3__419piecewise_constructE,@object
	.size		_ZN40_INTERNAL_cfc8d8a4_4_k_cu_1c9ea167_112304cuda3std3__419piecewise_constructE,(_ZN40_INTERNAL_cfc8d8a4_4_k_cu_1c9ea167_112304cuda3std3__45__cpo4cendE - _ZN40_INTERNAL_cfc8d8a4_4_k_cu_1c9ea167_112304cuda3std3__419piecewise_constructE)
_ZN40_INTERNAL_cfc8d8a4_4_k_cu_1c9ea167_112304cuda3std3__419piecewise_constructE:
	.zero		1
	.type		_ZN40_INTERNAL_cfc8d8a4_4_k_cu_1c9ea167_112304cuda3std3__45__cpo4cendE,@object
	.size		_ZN40_INTERNAL_cfc8d8a4_4_k_cu_1c9ea167_112304cuda3std3__45__cpo4cendE,(_ZN40_INTERNAL_cfc8d8a4_4_k_cu_1c9ea167_112304cuda3std6ranges3__45__cpo4swapE - _ZN40_INTERNAL_cfc8d8a4_4_k_cu_1c9ea167_112304cuda3std3__45__cpo4cendE)
_ZN40_INTERNAL_cfc8d8a4_4_k_cu_1c9ea167_112304cuda3std3__45__cpo4cendE:
	.zero		1
	.type		_ZN40_INTERNAL_cfc8d8a4_4_k_cu_1c9ea167_112304cuda3std6ranges3__45__cpo4swapE,@object
	.size		_ZN40_INTERNAL_cfc8d8a4_4_k_cu_1c9ea167_112304cuda3std6ranges3__45__cpo4swapE,(.L_7 - _ZN40_INTERNAL_cfc8d8a4_4_k_cu_1c9ea167_112304cuda3std6ranges3__45__cpo4swapE)
_ZN40_INTERNAL_cfc8d8a4_4_k_cu_1c9ea167_112304cuda3std6ranges3__45__cpo4swapE:
	.zero		1
.L_7:


//--------------------- .nv.constant0._ZN7cutlass13device_kernelINS_4gemm6kernel13GemmUniversalIN4cute5tupleIJiiiiEEENS1_10collective13CollectiveMmaINS1_37MainloopSm90TmaGmmaWarpSpecializedFP8ILi9ENS5_IJNS4_1CILi1EEESB_SB_EEENS1_35KernelTmaWarpSpecializedCooperativeEEENS5_IJNSA_ILi384EEENSA_ILi16EEENSA_ILi64EEEEEENS_12float_e4m3_tENS5_IJlSB_lEEESJ_SK_NS4_8TiledMMAINS4_8MMA_AtomIJNS4_4SM904GMMA30MMA_64x16x32_F32E4M3E4M3_SS_TNILNSO_7ScaleInE1ELSQ_1EEEEEENS4_6LayoutINS5_IJNSA_ILi2EEESB_SB_EEENS5_IJSB_NSA_ILi0EEESW_EEEEENS5_IJNS4_10UnderscoreESZ_SZ_EEEEENS4_13SM90_TMA_LOADENS4_14ComposedLayoutINS4_7SwizzleILi2ELi4ELi3EEENS4_18smem_ptr_flag_bitsILi8EEENST_INS5_IJNSA_ILi8EEESH_EEENS5_IJSH_SB_EEEEEEEvNS4_8identityES12_S1C_vS1D_EENS_8epilogue10collective6detail29Sm90TmaWarpSpecializedAdapterINS1G_15DefaultEpilogueISJ_SK_SK_NS1F_6thread17LinearCombinationISJ_Li1EffLNS1K_9ScaleType4KindE0ELNS_15FloatRoundStyleE2ESJ_EENS1_15EpilogueDefaultEEEEEvvEEEEvNT_6ParamsE --------------------------
	.section	.nv.constant0._ZN7cutlass13device_kernelINS_4gemm6kernel13GemmUniversalIN4cute5tupleIJiiiiEEENS1_10collective13CollectiveMmaINS1_37MainloopSm90TmaGmmaWarpSpecializedFP8ILi9ENS5_IJNS4_1CILi1EEESB_SB_EEENS1_35KernelTmaWarpSpecializedCooperativeEEENS5_IJNSA_ILi384EEENSA_ILi16EEENSA_ILi64EEEEEENS_12float_e4m3_tENS5_IJlSB_lEEESJ_SK_NS4_8TiledMMAINS4_8MMA_AtomIJNS4_4SM904GMMA30MMA_64x16x32_F32E4M3E4M3_SS_TNILNSO_7ScaleInE1ELSQ_1EEEEEENS4_6LayoutINS5_IJNSA_ILi2EEESB_SB_EEENS5_IJSB_NSA_ILi0EEESW_EEEEENS5_IJNS4_10UnderscoreESZ_SZ_EEEEENS4_13SM90_TMA_LOADENS4_14ComposedLayoutINS4_7SwizzleILi2ELi4ELi3EEENS4_18smem_ptr_flag_bitsILi8EEENST_INS5_IJNSA_ILi8EEESH_EEENS5_IJSH_SB_EEEEEEEvNS4_8identityES12_S1C_vS1D_EENS_8epilogue10collective6detail29Sm90TmaWarpSpecializedAdapterINS1G_15DefaultEpilogueISJ_SK_SK_NS1F_6thread17LinearCombinationISJ_Li1EffLNS1K_9ScaleType4KindE0ELNS_15FloatRoundStyleE2ESJ_EENS1_15EpilogueDefaultEEEEEvvEEEEvNT_6ParamsE,"a",@progbits
	.sectionflags	@""
	.align	4
.nv.constant0._ZN7cutlass13device_kernelINS_4gemm6kernel13GemmUniversalIN4cute5tupleIJiiiiEEENS1_10collective13CollectiveMmaINS1_37MainloopSm90TmaGmmaWarpSpecializedFP8ILi9ENS5_IJNS4_1CILi1EEESB_SB_EEENS1_35KernelTmaWarpSpecializedCooperativeEEENS5_IJNSA_ILi384EEENSA_ILi16EEENSA_ILi64EEEEEENS_12float_e4m3_tENS5_IJlSB_lEEESJ_SK_NS4_8TiledMMAINS4_8MMA_AtomIJNS4_4SM904GMMA30MMA_64x16x32_F32E4M3E4M3_SS_TNILNSO_7ScaleInE1ELSQ_1EEEEEENS4_6LayoutINS5_IJNSA_ILi2EEESB_SB_EEENS5_IJSB_NSA_ILi0EEESW_EEEEENS5_IJNS4_10UnderscoreESZ_SZ_EEEEENS4_13SM90_TMA_LOADENS4_14ComposedLayoutINS4_7SwizzleILi2ELi4ELi3EEENS4_18smem_ptr_flag_bitsILi8EEENST_INS5_IJNSA_ILi8EEESH_EEENS5_IJSH_SB_EEEEEEEvNS4_8identityES12_S1C_vS1D_EENS_8epilogue10collective6detail29Sm90TmaWarpSpecializedAdapterINS1G_15DefaultEpilogueISJ_SK_SK_NS1F_6thread17LinearCombinationISJ_Li1EffLNS1K_9ScaleType4KindE0ELNS_15FloatRoundStyleE2ESJ_EENS1_15EpilogueDefaultEEEEEvvEEEEvNT_6ParamsE:
	.zero		1664


//--------------------- SYMBOLS --------------------------

	.type		.nv.reservedSmem.offset0,@object
	.size		.nv.reservedSmem.offset0,0x4
